	.target	sm_90a

	.elftype	@"ET_EXEC"


//--------------------- .note.nv.tkinfo           --------------------------
	.section	.note.nv.tkinfo,"",@"SHT_NOTE"
	.sectionflags	@"SHF_NOTE_NV_TKINFO"
	.tkinfo
        /*0018*/ 	.word	0x00000002
        /*0030*/ 	.string	""
        /*0030*/ 	.string	"ptxas"
        /*0030*/ 	.string	"Cuda compilation tools, release 13.0, V13.0.88"
        /*0030*/ 	.string	"Build cuda_13.0.r13.0/compiler.36424714_0"
        /*0030*/ 	.string	"-arch sm_90a -m 64 "



//--------------------- .note.nv.cuinfo           --------------------------
	.section	.note.nv.cuinfo,"",@"SHT_NOTE"
	.sectionflags	@"SHF_NOTE_NV_CUINFO"
        /*0018*/ 	.short	0x0002
        /*001a*/ 	.short	0x005a
        /*001c*/ 	.short	0x0082
	.zero		2


//--------------------- .nv.info                  --------------------------
	.section	.nv.info,"",@"SHT_CUDA_INFO"
	.align	4


	//----- nvinfo : EIATTR_REGCOUNT
	.align		4
        /*0000*/ 	.byte	0x04, 0x2f
        /*0002*/ 	.short	(.L_12 - .L_11)
	.align		4
.L_11:
        /*0004*/ 	.word	index@(_ZN7cutlass13device_kernelINS_4gemm6kernel13GemmUniversalIN4cute5tupleIJiiiiEEENS1_10collective13CollectiveMmaINS1_40MainloopSm90TmaGmmaWarpSpecializedSparseILi8ENS5_IJNS4_1CILi1EEENSA_ILi2EEESB_EEENS1_35KernelTmaWarpSpecializedCooperativeEEENS5_IJNSA_ILi256EEENSA_ILi64EEESH_EEENS_6half_tENS5_IJNS4_6LayoutINS5_IJiNS5_IJSC_iEEEiEEENS5_IJlNS5_IJSB_SC_EEElEEEEENSK_INS5_IJNS5_IJNS5_IJNSA_ILi8EEESC_NSA_ILi4EEEEEEiEEENS5_IJNS5_IJNSA_ILi16EEESC_SC_EEEiEEEiEEENS5_IJNS5_IJNS5_IJSH_SU_NSA_ILi1024EEEEEENSA_ILi4096EEEEEENS5_IJNS5_IJSB_NSA_ILi512EEENSA_ILi32EEEEEElEEElEEEEEEEESJ_NS5_IJlSB_lEEENS4_8TiledMMAINS4_8MMA_AtomIJNS4_4SM904GMMA6SPARSE26GMMA_64x64x32_F32F16F16_SSILNS1D_5MajorE0ELS1G_0ELNS1D_7ScaleInE1ELS1H_1ELNS1D_9SparseSelE0EEEEEENSK_INS5_IJSC_SB_SB_EEENS5_IJSB_NSA_ILi0EEES1M_EEEEENS5_IJNS4_10UnderscoreES1P_S1P_EEEEENS4_23SM90_TMA_LOAD_MULTICASTENS4_14ComposedLayoutINS4_7SwizzleILi2ELi4ELi3EEENS4_25smem_sparse_ptr_flag_bitsILi2ELi16EEENSK_INS5_IJNS5_IJSB_SQ_EEENS5_IJSC_S13_EEEEEENS5_IJNS5_IJS1M_SH_EEESN_EEEEEEEvNS4_8identityENS4_13SM90_TMA_LOADENS1T_INS1U_ILi3ELi4ELi3EEENS4_18smem_ptr_flag_bitsILi16EEENSK_INS5_IJSQ_SH_EEENS5_IJSH_SB_EEEEEEEvS25_EENS_8epilogue10collective6detail29Sm90TmaWarpSpecializedAdapterINS2G_15DefaultEpilogueIfNS5_IJSB_llEEES2K_NS2F_6thread17LinearCombinationIfLi1EffLNS2L_9ScaleType4KindE0ELNS_15FloatRoundStyleE2EfEENS1_15EpilogueDefaultEEEEEvvEEEEvNT_6ParamsE)
        /*0008*/ 	.word	0x000000a8


	//----- nvinfo : EIATTR_FRAME_SIZE
	.align		4
.L_12:
        /*000c*/ 	.byte	0x04, 0x11
        /*000e*/ 	.short	(.L_14 - .L_13)
	.align		4
.L_13:
        /*0010*/ 	.word	index@(_ZN7cutlass13device_kernelINS_4gemm6kernel13GemmUniversalIN4cute5tupleIJiiiiEEENS1_10collective13CollectiveMmaINS1_40MainloopSm90TmaGmmaWarpSpecializedSparseILi8ENS5_IJNS4_1CILi1EEENSA_ILi2EEESB_EEENS1_35KernelTmaWarpSpecializedCooperativeEEENS5_IJNSA_ILi256EEENSA_ILi64EEESH_EEENS_6half_tENS5_IJNS4_6LayoutINS5_IJiNS5_IJSC_iEEEiEEENS5_IJlNS5_IJSB_SC_EEElEEEEENSK_INS5_IJNS5_IJNS5_IJNSA_ILi8EEESC_NSA_ILi4EEEEEEiEEENS5_IJNS5_IJNSA_ILi16EEESC_SC_EEEiEEEiEEENS5_IJNS5_IJNS5_IJSH_SU_NSA_ILi1024EEEEEENSA_ILi4096EEEEEENS5_IJNS5_IJSB_NSA_ILi512EEENSA_ILi32EEEEEElEEElEEEEEEEESJ_NS5_IJlSB_lEEENS4_8TiledMMAINS4_8MMA_AtomIJNS4_4SM904GMMA6SPARSE26GMMA_64x64x32_F32F16F16_SSILNS1D_5MajorE0ELS1G_0ELNS1D_7ScaleInE1ELS1H_1ELNS1D_9SparseSelE0EEEEEENSK_INS5_IJSC_SB_SB_EEENS5_IJSB_NSA_ILi0EEES1M_EEEEENS5_IJNS4_10UnderscoreES1P_S1P_EEEEENS4_23SM90_TMA_LOAD_MULTICASTENS4_14ComposedLayoutINS4_7SwizzleILi2ELi4ELi3EEENS4_25smem_sparse_ptr_flag_bitsILi2ELi16EEENSK_INS5_IJNS5_IJSB_SQ_EEENS5_IJSC_S13_EEEEEENS5_IJNS5_IJS1M_SH_EEESN_EEEEEEEvNS4_8identityENS4_13SM90_TMA_LOADENS1T_INS1U_ILi3ELi4ELi3EEENS4_18smem_ptr_flag_bitsILi16EEENSK_INS5_IJSQ_SH_EEENS5_IJSH_SB_EEEEEEEvS25_EENS_8epilogue10collective6detail29Sm90TmaWarpSpecializedAdapterINS2G_15DefaultEpilogueIfNS5_IJSB_llEEES2K_NS2F_6thread17LinearCombinationIfLi1EffLNS2L_9ScaleType4KindE0ELNS_15FloatRoundStyleE2EfEENS1_15EpilogueDefaultEEEEEvvEEEEvNT_6ParamsE)
        /*0014*/ 	.word	0x00000000


	//----- nvinfo : EIATTR_MIN_STACK_SIZE
	.align		4
.L_14:
        /*0018*/ 	.byte	0x04, 0x12
        /*001a*/ 	.short	(.L_16 - .L_15)
	.align		4
.L_15:
        /*001c*/ 	.word	index@(_ZN7cutlass13device_kernelINS_4gemm6kernel13GemmUniversalIN4cute5tupleIJiiiiEEENS1_10collective13CollectiveMmaINS1_40MainloopSm90TmaGmmaWarpSpecializedSparseILi8ENS5_IJNS4_1CILi1EEENSA_ILi2EEESB_EEENS1_35KernelTmaWarpSpecializedCooperativeEEENS5_IJNSA_ILi256EEENSA_ILi64EEESH_EEENS_6half_tENS5_IJNS4_6LayoutINS5_IJiNS5_IJSC_iEEEiEEENS5_IJlNS5_IJSB_SC_EEElEEEEENSK_INS5_IJNS5_IJNS5_IJNSA_ILi8EEESC_NSA_ILi4EEEEEEiEEENS5_IJNS5_IJNSA_ILi16EEESC_SC_EEEiEEEiEEENS5_IJNS5_IJNS5_IJSH_SU_NSA_ILi1024EEEEEENSA_ILi4096EEEEEENS5_IJNS5_IJSB_NSA_ILi512EEENSA_ILi32EEEEEElEEElEEEEEEEESJ_NS5_IJlSB_lEEENS4_8TiledMMAINS4_8MMA_AtomIJNS4_4SM904GMMA6SPARSE26GMMA_64x64x32_F32F16F16_SSILNS1D_5MajorE0ELS1G_0ELNS1D_7ScaleInE1ELS1H_1ELNS1D_9SparseSelE0EEEEEENSK_INS5_IJSC_SB_SB_EEENS5_IJSB_NSA_ILi0EEES1M_EEEEENS5_IJNS4_10UnderscoreES1P_S1P_EEEEENS4_23SM90_TMA_LOAD_MULTICASTENS4_14ComposedLayoutINS4_7SwizzleILi2ELi4ELi3EEENS4_25smem_sparse_ptr_flag_bitsILi2ELi16EEENSK_INS5_IJNS5_IJSB_SQ_EEENS5_IJSC_S13_EEEEEENS5_IJNS5_IJS1M_SH_EEESN_EEEEEEEvNS4_8identityENS4_13SM90_TMA_LOADENS1T_INS1U_ILi3ELi4ELi3EEENS4_18smem_ptr_flag_bitsILi16EEENSK_INS5_IJSQ_SH_EEENS5_IJSH_SB_EEEEEEEvS25_EENS_8epilogue10collective6detail29Sm90TmaWarpSpecializedAdapterINS2G_15DefaultEpilogueIfNS5_IJSB_llEEES2K_NS2F_6thread17LinearCombinationIfLi1EffLNS2L_9ScaleType4KindE0ELNS_15FloatRoundStyleE2EfEENS1_15EpilogueDefaultEEEEEvvEEEEvNT_6ParamsE)
        /*0020*/ 	.word	0x00000000
.L_16:


//--------------------- .nv.compat                --------------------------
	.section	.nv.compat,"",@"SHT_CUDA_COMPAT_INFO"
	.align	4
        /*0000*/ 	.byte	0x02, 0x09, 0x01, 0x00, 0x02, 0x02, 0x04, 0x00, 0x02, 0x05, 0x05, 0x00, 0x03, 0x07, 0x01, 0x01
        /*0010*/ 	.byte	0x02, 0x03, 0x01, 0x00, 0x02, 0x06, 0x01, 0x00, 0x04, 0x0b, 0x08, 0x00, 0x00, 0x00, 0x00, 0x00
        /*0020*/ 	.byte	0x00, 0x00, 0x00, 0x00


//--------------------- .nv.info._ZN7cutlass13device_kernelINS_4gemm6kernel13GemmUniversalIN4cute5tupleIJiiiiEEENS1_10collective13CollectiveMmaINS1_40MainloopSm90TmaGmmaWarpSpecializedSparseILi8ENS5_IJNS4_1CILi1EEENSA_ILi2EEESB_EEENS1_35KernelTmaWarpSpecializedCooperativeEEENS5_IJNSA_ILi256EEENSA_ILi64EEESH_EEENS_6half_tENS5_IJNS4_6LayoutINS5_IJiNS5_IJSC_iEEEiEEENS5_IJlNS5_IJSB_SC_EEElEEEEENSK_INS5_IJNS5_IJNS5_IJNSA_ILi8EEESC_NSA_ILi4EEEEEEiEEENS5_IJNS5_IJNSA_ILi16EEESC_SC_EEEiEEEiEEENS5_IJNS5_IJNS5_IJSH_SU_NSA_ILi1024EEEEEENSA_ILi4096EEEEEENS5_IJNS5_IJSB_NSA_ILi512EEENSA_ILi32EEEEEElEEElEEEEEEEESJ_NS5_IJlSB_lEEENS4_8TiledMMAINS4_8MMA_AtomIJNS4_4SM904GMMA6SPARSE26GMMA_64x64x32_F32F16F16_SSILNS1D_5MajorE0ELS1G_0ELNS1D_7ScaleInE1ELS1H_1ELNS1D_9SparseSelE0EEEEEENSK_INS5_IJSC_SB_SB_EEENS5_IJSB_NSA_ILi0EEES1M_EEEEENS5_IJNS4_10UnderscoreES1P_S1P_EEEEENS4_23SM90_TMA_LOAD_MULTICASTENS4_14ComposedLayoutINS4_7SwizzleILi2ELi4ELi3EEENS4_25smem_sparse_ptr_flag_bitsILi2ELi16EEENSK_INS5_IJNS5_IJSB_SQ_EEENS5_IJSC_S13_EEEEEENS5_IJNS5_IJS1M_SH_EEESN_EEEEEEEvNS4_8identityENS4_13SM90_TMA_LOADENS1T_INS1U_ILi3ELi4ELi3EEENS4_18smem_ptr_flag_bitsILi16EEENSK_INS5_IJSQ_SH_EEENS5_IJSH_SB_EEEEEEEvS25_EENS_8epilogue10collective6detail29Sm90TmaWarpSpecializedAdapterINS2G_15DefaultEpilogueIfNS5_IJSB_llEEES2K_NS2F_6thread17LinearCombinationIfLi1EffLNS2L_9ScaleType4KindE0ELNS_15FloatRoundStyleE2EfEENS1_15EpilogueDefaultEEEEEvvEEEEvNT_6ParamsE --------------------------
	.section	.nv.info._ZN7cutlass13device_kernelINS_4gemm6kernel13GemmUniversalIN4cute5tupleIJiiiiEEENS1_10collective13CollectiveMmaINS1_40MainloopSm90TmaGmmaWarpSpecializedSparseILi8ENS5_IJNS4_1CILi1EEENSA_ILi2EEESB_EEENS1_35KernelTmaWarpSpecializedCooperativeEEENS5_IJNSA_ILi256EEENSA_ILi64EEESH_EEENS_6half_tENS5_IJNS4_6LayoutINS5_IJiNS5_IJSC_iEEEiEEENS5_IJlNS5_IJSB_SC_EEElEEEEENSK_INS5_IJNS5_IJNS5_IJNSA_ILi8EEESC_NSA_ILi4EEEEEEiEEENS5_IJNS5_IJNSA_ILi16EEESC_SC_EEEiEEEiEEENS5_IJNS5_IJNS5_IJSH_SU_NSA_ILi1024EEEEEENSA_ILi4096EEEEEENS5_IJNS5_IJSB_NSA_ILi512EEENSA_ILi32EEEEEElEEElEEEEEEEESJ_NS5_IJlSB_lEEENS4_8TiledMMAINS4_8MMA_AtomIJNS4_4SM904GMMA6SPARSE26GMMA_64x64x32_F32F16F16_SSILNS1D_5MajorE0ELS1G_0ELNS1D_7ScaleInE1ELS1H_1ELNS1D_9SparseSelE0EEEEEENSK_INS5_IJSC_SB_SB_EEENS5_IJSB_NSA_ILi0EEES1M_EEEEENS5_IJNS4_10UnderscoreES1P_S1P_EEEEENS4_23SM90_TMA_LOAD_MULTICASTENS4_14ComposedLayoutINS4_7SwizzleILi2ELi4ELi3EEENS4_25smem_sparse_ptr_flag_bitsILi2ELi16EEENSK_INS5_IJNS5_IJSB_SQ_EEENS5_IJSC_S13_EEEEEENS5_IJNS5_IJS1M_SH_EEESN_EEEEEEEvNS4_8identityENS4_13SM90_TMA_LOADENS1T_INS1U_ILi3ELi4ELi3EEENS4_18smem_ptr_flag_bitsILi16EEENSK_INS5_IJSQ_SH_EEENS5_IJSH_SB_EEEEEEEvS25_EENS_8epilogue10collective6detail29Sm90TmaWarpSpecializedAdapterINS2G_15DefaultEpilogueIfNS5_IJSB_llEEES2K_NS2F_6thread17LinearCombinationIfLi1EffLNS2L_9ScaleType4KindE0ELNS_15FloatRoundStyleE2EfEENS1_15EpilogueDefaultEEEEEvvEEEEvNT_6ParamsE,"",@"SHT_CUDA_INFO"
	.sectionflags	@""
	.align	4


	//----- nvinfo : EIATTR_CUDA_API_VERSION
	.align		4
        /*0000*/ 	.byte	0x04, 0x37
        /*0002*/ 	.short	(.L_18 - .L_17)
.L_17:
        /*0004*/ 	.word	0x00000082


	//----- nvinfo : EIATTR_KPARAM_INFO
	.align		4
.L_18:
        /*0008*/ 	.byte	0x04, 0x17
        /*000a*/ 	.short	(.L_20 - .L_19)
.L_19:
        /*000c*/ 	.word	0x00000000
        /*0010*/ 	.short	0x0000
        /*0012*/ 	.short	0x0070
        /*0014*/ 	.byte	0x00, 0xf0, 0x01, 0x14


	//----- nvinfo : EIATTR_SPARSE_MMA_MASK
	.align		4
.L_20:
        /*0018*/ 	.byte	0x03, 0x50
        /*001a*/ 	.short	0x0002


	//----- nvinfo : EIATTR_MAXREG_COUNT
	.align		4
        /*001c*/ 	.byte	0x03, 0x1b
        /*001e*/ 	.short	0x00a8


	//----- nvinfo : EIATTR_NUM_BARRIERS
	.align		4
        /*0020*/ 	.byte	0x02, 0x4c
        /*0022*/ 	.byte	0x01
	.zero		1


	//----- nvinfo : EIATTR_MERCURY_ISA_VERSION
	.align		4
        /*0024*/ 	.byte	0x03, 0x5f
        /*0026*/ 	.short	0x0101


	//----- nvinfo : EIATTR_INT_WARP_WIDE_INSTR_OFFSETS
	.align		4
        /*0028*/ 	.byte	0x04, 0x31
        /*002a*/ 	.short	(.L_22 - .L_21)


	//   ....[0]....
.L_21:
        /*002c*/ 	.word	0x00000540


	//   ....[1]....
        /*0030*/ 	.word	0x00000560


	//   ....[2]....
        /*0034*/ 	.word	0x00000720


	//----- nvinfo : EIATTR_COOP_GROUP_MASK_REGIDS
	.align		4
.L_22:
        /*0038*/ 	.byte	0x04, 0x29
        /*003a*/ 	.short	(.L_24 - .L_23)


	//   ....[0]....
.L_23:
        /*003c*/ 	.word	0xffffffff


	//   ....[1]....
        /*0040*/ 	.word	0xffffffff


	//   ....[2]....
        /*0044*/ 	.word	0xffffffff


	//   ....[3]....
        /*0048*/ 	.word	0xffffffff


	//   ....[4]....
        /*004c*/ 	.word	0xffffffff


	//   ....[5]....
        /*0050*/ 	.word	0xffffffff


	//----- nvinfo : EIATTR_COOP_GROUP_INSTR_OFFSETS
	.align		4
.L_24:
        /*0054*/ 	.byte	0x04, 0x28
        /*0056*/ 	.short	(.L_26 - .L_25)


	//   ....[0]....
.L_25:
        /*0058*/ 	.word	0x00000060


	//   ....[1]....
        /*005c*/ 	.word	0x00000070


	//   ....[2]....
        /*0060*/ 	.word	0x00000160


	//   ....[3]....
        /*0064*/ 	.word	0x000003a0


	//   ....[4]....
        /*0068*/ 	.word	0x00000870


	//   ....[5]....
        /*006c*/ 	.word	0x000014f0


	//----- nvinfo : EIATTR_REG_RECONFIG
	.align		4
.L_26:
        /*0070*/ 	.byte	0x01, 0x54
	.zero		2


	//----- nvinfo : EIATTR_MBARRIER_INSTR_OFFSETS
	.align		4
        /*0074*/ 	.byte	0x04, 0x39
        /*0076*/ 	.short	(.L_28 - .L_27)


	//   ....[0]....
.L_27:
        /*0078*/ 	.word	0x00000280
        /*007c*/ 	.word	0x000000ff
        /*0080*/ 	.word	0x00000000
        /*0084*/ 	.short	0x0100
        /*0086*/ 	.byte	0x08
	.zero		1


	//   ....[1]....
        /*0088*/ 	.word	0x00000290
        /*008c*/ 	.word	0x000000ff
        /*0090*/ 	.word	0x00000040
        /*0094*/ 	.short	0x0100
        /*0096*/ 	.byte	0x08
	.zero		1


	//   ....[2]....
        /*0098*/ 	.word	0x000002a0
        /*009c*/ 	.word	0x000000ff
        /*00a0*/ 	.word	0x00000008
        /*00a4*/ 	.short	0x0100
        /*00a6*/ 	.byte	0x08
	.zero		1


	//   ....[3]....
        /*00a8*/ 	.word	0x000002b0
        /*00ac*/ 	.word	0x000000ff
        /*00b0*/ 	.word	0x00000048
        /*00b4*/ 	.short	0x0100
        /*00b6*/ 	.byte	0x08
	.zero		1


	//   ....[4]....
        /*00b8*/ 	.word	0x000002c0
        /*00bc*/ 	.word	0x000000ff
        /*00c0*/ 	.word	0x00000010
        /*00c4*/ 	.short	0x0100
        /*00c6*/ 	.byte	0x08
	.zero		1


	//   ....[5]....
        /*00c8*/ 	.word	0x000002d0
        /*00cc*/ 	.word	0x000000ff
        /*00d0*/ 	.word	0x00000050
        /*00d4*/ 	.short	0x0100
        /*00d6*/ 	.byte	0x08
	.zero		1


	//   ....[6]....
        /*00d8*/ 	.word	0x000002e0
        /*00dc*/ 	.word	0x000000ff
        /*00e0*/ 	.word	0x00000018
        /*00e4*/ 	.short	0x0100
        /*00e6*/ 	.byte	0x08
	.zero		1


	//   ....[7]....
        /*00e8*/ 	.word	0x000002f0
        /*00ec*/ 	.word	0x000000ff
        /*00f0*/ 	.word	0x00000058
        /*00f4*/ 	.short	0x0100
        /*00f6*/ 	.byte	0x08
	.zero		1


	//   ....[8]....
        /*00f8*/ 	.word	0x00000300
        /*00fc*/ 	.word	0x000000ff
        /*0100*/ 	.word	0x00000020
        /*0104*/ 	.short	0x0100
        /*0106*/ 	.byte	0x08
	.zero		1


	//   ....[9]....
        /*0108*/ 	.word	0x00000310
        /*010c*/ 	.word	0x000000ff
        /*0110*/ 	.word	0x00000060
        /*0114*/ 	.short	0x0100
        /*0116*/ 	.byte	0x08
	.zero		1


	//   ....[10]....
        /*0118*/ 	.word	0x00000320
        /*011c*/ 	.word	0x000000ff
        /*0120*/ 	.word	0x00000028
        /*0124*/ 	.short	0x0100
        /*0126*/ 	.byte	0x08
	.zero		1


	//   ....[11]....
        /*0128*/ 	.word	0x00000330
        /*012c*/ 	.word	0x000000ff
        /*0130*/ 	.word	0x00000068
        /*0134*/ 	.short	0x0100
        /*0136*/ 	.byte	0x08
	.zero		1


	//   ....[12]....
        /*0138*/ 	.word	0x00000340
        /*013c*/ 	.word	0x000000ff
        /*0140*/ 	.word	0x00000030
        /*0144*/ 	.short	0x0100
        /*0146*/ 	.byte	0x08
	.zero		1


	//   ....[13]....
        /*0148*/ 	.word	0x00000350
        /*014c*/ 	.word	0x000000ff
        /*0150*/ 	.word	0x00000070
        /*0154*/ 	.short	0x0100
        /*0156*/ 	.byte	0x08
	.zero		1


	//   ....[14]....
        /*0158*/ 	.word	0x00000360
        /*015c*/ 	.word	0x000000ff
        /*0160*/ 	.word	0x00000038
        /*0164*/ 	.short	0x0100
        /*0166*/ 	.byte	0x08
	.zero		1


	//   ....[15]....
        /*0168*/ 	.word	0x00000370
        /*016c*/ 	.word	0x000000ff
        /*0170*/ 	.word	0x00000078
        /*0174*/ 	.short	0x0100
        /*0176*/ 	.byte	0x08
	.zero		1


	//   ....[16]....
        /*0178*/ 	.word	0x000007b0
        /*017c*/ 	.word	0x000000ff
        /*0180*/ 	.word	0x00000090
        /*0184*/ 	.short	0x0100
        /*0186*/ 	.byte	0x06
	.zero		1


	//   ....[17]....
        /*0188*/ 	.word	0x00000820
        /*018c*/ 	.word	0x000000ff
        /*0190*/ 	.word	0x00000098
        /*0194*/ 	.short	0x0100
        /*0196*/ 	.byte	0x06
	.zero		1


	//   ....[18]....
        /*0198*/ 	.word	0x000018b0
        /*019c*/ 	.word	0x000000ff
        /*01a0*/ 	.word	0x00000000
        /*01a4*/ 	.short	0x010a
        /*01a6*/ 	.byte	0x08
	.zero		1


	//   ....[19]....
        /*01a8*/ 	.word	0x00001910
        /*01ac*/ 	.word	0x000000ff
        /*01b0*/ 	.word	0x00000000
        /*01b4*/ 	.short	0x010a
        /*01b6*/ 	.byte	0x08
	.zero		1


	//   ....[20]....
        /*01b8*/ 	.word	0x00001b30
        /*01bc*/ 	.word	0x0000000b
        /*01c0*/ 	.word	0x00000000
        /*01c4*/ 	.short	0x0101
        /*01c6*/ 	.byte	0x3f
	.zero		1


	//   ....[21]....
        /*01c8*/ 	.word	0x00007610
        /*01cc*/ 	.word	0x0000001a
        /*01d0*/ 	.word	0x00000040
        /*01d4*/ 	.short	0x010a
        /*01d6*/ 	.byte	0x3f
	.zero		1


	//   ....[22]....
        /*01d8*/ 	.word	0x00007a90
        /*01dc*/ 	.word	0x00000006
        /*01e0*/ 	.word	0x00000098
        /*01e4*/ 	.short	0x0101
        /*01e6*/ 	.byte	0x3f
	.zero		1


	//   ....[23]....
        /*01e8*/ 	.word	0x000081a0
        /*01ec*/ 	.word	0x00000005
        /*01f0*/ 	.word	0x00000000
        /*01f4*/ 	.short	0x010a
        /*01f6*/ 	.byte	0x3f
	.zero		1


	//   ....[24]....
        /*01f8*/ 	.word	0x00008220
        /*01fc*/ 	.word	0x00000007
        /*0200*/ 	.word	0x00000000
        /*0204*/ 	.short	0x010a
        /*0206*/ 	.byte	0x3f
	.zero		1


	//   ....[25]....
        /*0208*/ 	.word	0x000082b0
        /*020c*/ 	.word	0x00000006
        /*0210*/ 	.word	0x00000000
        /*0214*/ 	.short	0x010a
        /*0216*/ 	.byte	0x3f
	.zero		1


	//   ....[26]....
        /*0218*/ 	.word	0x00008340
        /*021c*/ 	.word	0x00000007
        /*0220*/ 	.word	0x00000000
        /*0224*/ 	.short	0x010a
        /*0226*/ 	.byte	0x3f
	.zero		1


	//   ....[27]....
        /*0228*/ 	.word	0x000083d0
        /*022c*/ 	.word	0x00000006
        /*0230*/ 	.word	0x00000000
        /*0234*/ 	.short	0x010a
        /*0236*/ 	.byte	0x3f
	.zero		1


	//   ....[28]....
        /*0238*/ 	.word	0x00008460
        /*023c*/ 	.word	0x00000007
        /*0240*/ 	.word	0x00000000
        /*0244*/ 	.short	0x010a
        /*0246*/ 	.byte	0x3f
	.zero		1


	//   ....[29]....
        /*0248*/ 	.word	0x000084f0
        /*024c*/ 	.word	0x00000006
        /*0250*/ 	.word	0x00000000
        /*0254*/ 	.short	0x010a
        /*0256*/ 	.byte	0x3f
	.zero		1


	//   ....[30]....
        /*0258*/ 	.word	0x00008580
        /*025c*/ 	.word	0x00000003
        /*0260*/ 	.word	0x00000000
        /*0264*/ 	.short	0x010a
        /*0266*/ 	.byte	0x3f
	.zero		1


	//   ....[31]....
        /*0268*/ 	.word	0x000085f0
        /*026c*/ 	.word	0x0000000d
        /*0270*/ 	.word	0x00000000
        /*0274*/ 	.short	0x010a
        /*0276*/ 	.byte	0x3f
	.zero		1


	//   ....[32]....
        /*0278*/ 	.word	0x000086c0
        /*027c*/ 	.word	0x0000001a
        /*0280*/ 	.word	0x00000040
        /*0284*/ 	.short	0x010a
        /*0286*/ 	.byte	0x3f
	.zero		1


	//   ....[33]....
        /*0288*/ 	.word	0x00008790
        /*028c*/ 	.word	0x00000005
        /*0290*/ 	.word	0x00000000
        /*0294*/ 	.short	0x010a
        /*0296*/ 	.byte	0x3f
	.zero		1


	//   ....[34]....
        /*0298*/ 	.word	0x000087e0
        /*029c*/ 	.word	0x00000007
        /*02a0*/ 	.word	0x00000000
        /*02a4*/ 	.short	0x010a
        /*02a6*/ 	.byte	0x3f
	.zero		1


	//   ....[35]....
        /*02a8*/ 	.word	0x00008830
        /*02ac*/ 	.word	0x00000006
        /*02b0*/ 	.word	0x00000000
        /*02b4*/ 	.short	0x010a
        /*02b6*/ 	.byte	0x3f
	.zero		1


	//   ....[36]....
        /*02b8*/ 	.word	0x00008880
        /*02bc*/ 	.word	0x00000007
        /*02c0*/ 	.word	0x00000000
        /*02c4*/ 	.short	0x010a
        /*02c6*/ 	.byte	0x3f
	.zero		1


	//   ....[37]....
        /*02c8*/ 	.word	0x000088d0
        /*02cc*/ 	.word	0x00000006
        /*02d0*/ 	.word	0x00000000
        /*02d4*/ 	.short	0x010a
        /*02d6*/ 	.byte	0x3f
	.zero		1


	//   ....[38]....
        /*02d8*/ 	.word	0x00008920
        /*02dc*/ 	.word	0x00000007
        /*02e0*/ 	.word	0x00000000
        /*02e4*/ 	.short	0x010a
        /*02e6*/ 	.byte	0x3f
	.zero		1


	//   ....[39]....
        /*02e8*/ 	.word	0x00008970
        /*02ec*/ 	.word	0x00000006
        /*02f0*/ 	.word	0x00000000
        /*02f4*/ 	.short	0x010a
        /*02f6*/ 	.byte	0x3f
	.zero		1


	//----- nvinfo : EIATTR_NUM_MBARRIERS
	.align		4
.L_28:
        /*02f8*/ 	.byte	0x03, 0x38
        /*02fa*/ 	.short	0x0012


	//----- nvinfo : EIATTR_EXIT_INSTR_OFFSETS
	.align		4
        /*02fc*/ 	.byte	0x04, 0x1c
        /*02fe*/ 	.short	(.L_30 - .L_29)


	//   ....[0]....
.L_29:
        /*0300*/ 	.word	0x00000a60


	//   ....[1]....
        /*0304*/ 	.word	0x00001250


	//   ....[2]....
        /*0308*/ 	.word	0x00006d60


	//   ....[3]....
        /*030c*/ 	.word	0x000072c0


	//   ....[4]....
        /*0310*/ 	.word	0x000085d0


	//----- nvinfo : EIATTR_MAX_THREADS
	.align		4
.L_30:
        /*0314*/ 	.byte	0x04, 0x05
        /*0316*/ 	.short	(.L_32 - .L_31)
.L_31:
        /*0318*/ 	.word	0x00000180
        /*031c*/ 	.word	0x00000001
        /*0320*/ 	.word	0x00000001


	//----- nvinfo : EIATTR_CRS_STACK_SIZE
	.align		4
.L_32:
        /*0324*/ 	.byte	0x04, 0x1e
        /*0326*/ 	.short	(.L_34 - .L_33)
.L_33:
        /*0328*/ 	.word	0x00000000


	//----- nvinfo : EIATTR_CBANK_PARAM_SIZE
	.align		4
.L_34:
        /*032c*/ 	.byte	0x03, 0x19
        /*032e*/ 	.short	0x0570


	//----- nvinfo : EIATTR_PARAM_CBANK
	.align		4
        /*0330*/ 	.byte	0x04, 0x0a
        /*0332*/ 	.short	(.L_36 - .L_35)
	.align		4
.L_35:
        /*0334*/ 	.word	index@(.nv.constant0._ZN7cutlass13device_kernelINS_4gemm6kernel13GemmUniversalIN4cute5tupleIJiiiiEEENS1_10collective13CollectiveMmaINS1_40MainloopSm90TmaGmmaWarpSpecializedSparseILi8ENS5_IJNS4_1CILi1EEENSA_ILi2EEESB_EEENS1_35KernelTmaWarpSpecializedCooperativeEEENS5_IJNSA_ILi256EEENSA_ILi64EEESH_EEENS_6half_tENS5_IJNS4_6LayoutINS5_IJiNS5_IJSC_iEEEiEEENS5_IJlNS5_IJSB_SC_EEElEEEEENSK_INS5_IJNS5_IJNS5_IJNSA_ILi8EEESC_NSA_ILi4EEEEEEiEEENS5_IJNS5_IJNSA_ILi16EEESC_SC_EEEiEEEiEEENS5_IJNS5_IJNS5_IJSH_SU_NSA_ILi1024EEEEEENSA_ILi4096EEEEEENS5_IJNS5_IJSB_NSA_ILi512EEENSA_ILi32EEEEEElEEElEEEEEEEESJ_NS5_IJlSB_lEEENS4_8TiledMMAINS4_8MMA_AtomIJNS4_4SM904GMMA6SPARSE26GMMA_64x64x32_F32F16F16_SSILNS1D_5MajorE0ELS1G_0ELNS1D_7ScaleInE1ELS1H_1ELNS1D_9SparseSelE0EEEEEENSK_INS5_IJSC_SB_SB_EEENS5_IJSB_NSA_ILi0EEES1M_EEEEENS5_IJNS4_10UnderscoreES1P_S1P_EEEEENS4_23SM90_TMA_LOAD_MULTICASTENS4_14ComposedLayoutINS4_7SwizzleILi2ELi4ELi3EEENS4_25smem_sparse_ptr_flag_bitsILi2ELi16EEENSK_INS5_IJNS5_IJSB_SQ_EEENS5_IJSC_S13_EEEEEENS5_IJNS5_IJS1M_SH_EEESN_EEEEEEEvNS4_8identityENS4_13SM90_TMA_LOADENS1T_INS1U_ILi3ELi4ELi3EEENS4_18smem_ptr_flag_bitsILi16EEENSK_INS5_IJSQ_SH_EEENS5_IJSH_SB_EEEEEEEvS25_EENS_8epilogue10collective6detail29Sm90TmaWarpSpecializedAdapterINS2G_15DefaultEpilogueIfNS5_IJSB_llEEES2K_NS2F_6thread17LinearCombinationIfLi1EffLNS2L_9ScaleType4KindE0ELNS_15FloatRoundStyleE2EfEENS1_15EpilogueDefaultEEEEEvvEEEEvNT_6ParamsE)
        /*0338*/ 	.short	0x0210
        /*033a*/ 	.short	0x0570


	//----- nvinfo : EIATTR_SW_WAR
	.align		4
.L_36:
        /*033c*/ 	.byte	0x04, 0x36
        /*033e*/ 	.short	(.L_38 - .L_37)
.L_37:
        /*0340*/ 	.word	0x00000008
.L_38:


//--------------------- .nv.callgraph             --------------------------
	.section	.nv.callgraph,"",@"SHT_CUDA_CALLGRAPH"
	.align	4
	.sectionentsize	8
	.align		4
        /*0000*/ 	.word	0x00000000
	.align		4
        /*0004*/ 	.word	0xffffffff
	.align		4
        /*0008*/ 	.word	0x00000000
	.align		4
        /*000c*/ 	.word	0xfffffffe
	.align		4
        /*0010*/ 	.word	0x00000000
	.align		4
        /*0014*/ 	.word	0xfffffffd
	.align		4
        /*0018*/ 	.word	0x00000000
	.align		4
        /*001c*/ 	.word	0xfffffffc


//--------------------- .nv.constant4             --------------------------
	.section	.nv.constant4,"a",@progbits
	.align	8
	.align		8
.nv.constant4:
        /*0000*/ 	.dword	_ZN39_INTERNAL_dbe72209_4_k_cu_71431bfb_27944cuda3std3__45__cpo5beginE
	.align		8
        /*0008*/ 	.dword	_ZN39_INTERNAL_dbe72209_4_k_cu_71431bfb_27944cuda3std3__45__cpo3endE
	.align		8
        /*0010*/ 	.dword	_ZN39_INTERNAL_dbe72209_4_k_cu_71431bfb_27944cuda3std3__45__cpo6cbeginE
	.align		8
        /*0018*/ 	.dword	_ZN39_INTERNAL_dbe72209_4_k_cu_71431bfb_27944cuda3std3__45__cpo4cendE
	.align		8
        /*0020*/ 	.dword	_ZN39_INTERNAL_dbe72209_4_k_cu_71431bfb_27944cuda3std3__441_GLOBAL__N__dbe72209_4_k_cu_71431bfb_27946ignoreE
	.align		8
        /*0028*/ 	.dword	_ZN39_INTERNAL_dbe72209_4_k_cu_71431bfb_27944cuda3std3__419piecewise_constructE
	.align		8
        /*0030*/ 	.dword	_ZN39_INTERNAL_dbe72209_4_k_cu_71431bfb_27944cuda3std3__48in_placeE
	.align		8
        /*0038*/ 	.dword	_ZN39_INTERNAL_dbe72209_4_k_cu_71431bfb_27944cuda3std6ranges3__45__cpo4swapE
	.align		8
        /*0040*/ 	.dword	_ZN39_INTERNAL_dbe72209_4_k_cu_71431bfb_27944cuda3std6ranges3__45__cpo9iter_moveE
	.align		8
        /*0048*/ 	.dword	_ZN39_INTERNAL_dbe72209_4_k_cu_71431bfb_27944cute7productE
	.align		8
        /*0050*/ 	.dword	_ZN39_INTERNAL_dbe72209_4_k_cu_71431bfb_27944cute1_E


//--------------------- .text._ZN7cutlass13device_kernelINS_4gemm6kernel13GemmUniversalIN4cute5tupleIJiiiiEEENS1_10collective13CollectiveMmaINS1_40MainloopSm90TmaGmmaWarpSpecializedSparseILi8ENS5_IJNS4_1CILi1EEENSA_ILi2EEESB_EEENS1_35KernelTmaWarpSpecializedCooperativeEEENS5_IJNSA_ILi256EEENSA_ILi64EEESH_EEENS_6half_tENS5_IJNS4_6LayoutINS5_IJiNS5_IJSC_iEEEiEEENS5_IJlNS5_IJSB_SC_EEElEEEEENSK_INS5_IJNS5_IJNS5_IJNSA_ILi8EEESC_NSA_ILi4EEEEEEiEEENS5_IJNS5_IJNSA_ILi16EEESC_SC_EEEiEEEiEEENS5_IJNS5_IJNS5_IJSH_SU_NSA_ILi1024EEEEEENSA_ILi4096EEEEEENS5_IJNS5_IJSB_NSA_ILi512EEENSA_ILi32EEEEEElEEElEEEEEEEESJ_NS5_IJlSB_lEEENS4_8TiledMMAINS4_8MMA_AtomIJNS4_4SM904GMMA6SPARSE26GMMA_64x64x32_F32F16F16_SSILNS1D_5MajorE0ELS1G_0ELNS1D_7ScaleInE1ELS1H_1ELNS1D_9SparseSelE0EEEEEENSK_INS5_IJSC_SB_SB_EEENS5_IJSB_NSA_ILi0EEES1M_EEEEENS5_IJNS4_10UnderscoreES1P_S1P_EEEEENS4_23SM90_TMA_LOAD_MULTICASTENS4_14ComposedLayoutINS4_7SwizzleILi2ELi4ELi3EEENS4_25smem_sparse_ptr_flag_bitsILi2ELi16EEENSK_INS5_IJNS5_IJSB_SQ_EEENS5_IJSC_S13_EEEEEENS5_IJNS5_IJS1M_SH_EEESN_EEEEEEEvNS4_8identityENS4_13SM90_TMA_LOADENS1T_INS1U_ILi3ELi4ELi3EEENS4_18smem_ptr_flag_bitsILi16EEENSK_INS5_IJSQ_SH_EEENS5_IJSH_SB_EEEEEEEvS25_EENS_8epilogue10collective6detail29Sm90TmaWarpSpecializedAdapterINS2G_15DefaultEpilogueIfNS5_IJSB_llEEES2K_NS2F_6thread17LinearCombinationIfLi1EffLNS2L_9ScaleType4KindE0ELNS_15FloatRoundStyleE2EfEENS1_15EpilogueDefaultEEEEEvvEEEEvNT_6ParamsE --------------------------
	.section	.text._ZN7cutlass13device_kernelINS_4gemm6kernel13GemmUniversalIN4cute5tupleIJiiiiEEENS1_10collective13CollectiveMmaINS1_40MainloopSm90TmaGmmaWarpSpecializedSparseILi8ENS5_IJNS4_1CILi1EEENSA_ILi2EEESB_EEENS1_35KernelTmaWarpSpecializedCooperativeEEENS5_IJNSA_ILi256EEENSA_ILi64EEESH_EEENS_6half_tENS5_IJNS4_6LayoutINS5_IJiNS5_IJSC_iEEEiEEENS5_IJlNS5_IJSB_SC_EEElEEEEENSK_INS5_IJNS5_IJNS5_IJNSA_ILi8EEESC_NSA_ILi4EEEEEEiEEENS5_IJNS5_IJNSA_ILi16EEESC_SC_EEEiEEEiEEENS5_IJNS5_IJNS5_IJSH_SU_NSA_ILi1024EEEEEENSA_ILi4096EEEEEENS5_IJNS5_IJSB_NSA_ILi512EEENSA_ILi32EEEEEElEEElEEEEEEEESJ_NS5_IJlSB_lEEENS4_8TiledMMAINS4_8MMA_AtomIJNS4_4SM904GMMA6SPARSE26GMMA_64x64x32_F32F16F16_SSILNS1D_5MajorE0ELS1G_0ELNS1D_7ScaleInE1ELS1H_1ELNS1D_9SparseSelE0EEEEEENSK_INS5_IJSC_SB_SB_EEENS5_IJSB_NSA_ILi0EEES1M_EEEEENS5_IJNS4_10UnderscoreES1P_S1P_EEEEENS4_23SM90_TMA_LOAD_MULTICASTENS4_14ComposedLayoutINS4_7SwizzleILi2ELi4ELi3EEENS4_25smem_sparse_ptr_flag_bitsILi2ELi16EEENSK_INS5_IJNS5_IJSB_SQ_EEENS5_IJSC_S13_EEEEEENS5_IJNS5_IJS1M_SH_EEESN_EEEEEEEvNS4_8identityENS4_13SM90_TMA_LOADENS1T_INS1U_ILi3ELi4ELi3EEENS4_18smem_ptr_flag_bitsILi16EEENSK_INS5_IJSQ_SH_EEENS5_IJSH_SB_EEEEEEEvS25_EENS_8epilogue10collective6detail29Sm90TmaWarpSpecializedAdapterINS2G_15DefaultEpilogueIfNS5_IJSB_llEEES2K_NS2F_6thread17LinearCombinationIfLi1EffLNS2L_9ScaleType4KindE0ELNS_15FloatRoundStyleE2EfEENS1_15EpilogueDefaultEEEEEvvEEEEvNT_6ParamsE,"ax",@progbits
	.align	128
.text._ZN7cutlass13device_kernelINS_4gemm6kernel13GemmUniversalIN4cute5tupleIJiiiiEEENS1_10collective13CollectiveMmaINS1_40MainloopSm90TmaGmmaWarpSpecializedSparseILi8ENS5_IJNS4_1CILi1EEENSA_ILi2EEESB_EEENS1_35KernelTmaWarpSpecializedCooperativeEEENS5_IJNSA_ILi256EEENSA_ILi64EEESH_EEENS_6half_tENS5_IJNS4_6LayoutINS5_IJiNS5_IJSC_iEEEiEEENS5_IJlNS5_IJSB_SC_EEElEEEEENSK_INS5_IJNS5_IJNS5_IJNSA_ILi8EEESC_NSA_ILi4EEEEEEiEEENS5_IJNS5_IJNSA_ILi16EEESC_SC_EEEiEEEiEEENS5_IJNS5_IJNS5_IJSH_SU_NSA_ILi1024EEEEEENSA_ILi4096EEEEEENS5_IJNS5_IJSB_NSA_ILi512EEENSA_ILi32EEEEEElEEElEEEEEEEESJ_NS5_IJlSB_lEEENS4_8TiledMMAINS4_8MMA_AtomIJNS4_4SM904GMMA6SPARSE26GMMA_64x64x32_F32F16F16_SSILNS1D_5MajorE0ELS1G_0ELNS1D_7ScaleInE1ELS1H_1ELNS1D_9SparseSelE0EEEEEENSK_INS5_IJSC_SB_SB_EEENS5_IJSB_NSA_ILi0EEES1M_EEEEENS5_IJNS4_10UnderscoreES1P_S1P_EEEEENS4_23SM90_TMA_LOAD_MULTICASTENS4_14ComposedLayoutINS4_7SwizzleILi2ELi4ELi3EEENS4_25smem_sparse_ptr_flag_bitsILi2ELi16EEENSK_INS5_IJNS5_IJSB_SQ_EEENS5_IJSC_S13_EEEEEENS5_IJNS5_IJS1M_SH_EEESN_EEEEEEEvNS4_8identityENS4_13SM90_TMA_LOADENS1T_INS1U_ILi3ELi4ELi3EEENS4_18smem_ptr_flag_bitsILi16EEENSK_INS5_IJSQ_SH_EEENS5_IJSH_SB_EEEEEEEvS25_EENS_8epilogue10collective6detail29Sm90TmaWarpSpecializedAdapterINS2G_15DefaultEpilogueIfNS5_IJSB_llEEES2K_NS2F_6thread17LinearCombinationIfLi1EffLNS2L_9ScaleType4KindE0ELNS_15FloatRoundStyleE2EfEENS1_15EpilogueDefaultEEEEEvvEEEEvNT_6ParamsE:
        .type           _ZN7cutlass13device_kernelINS_4gemm6kernel13GemmUniversalIN4cute5tupleIJiiiiEEENS1_10collective13CollectiveMmaINS1_40MainloopSm90TmaGmmaWarpSpecializedSparseILi8ENS5_IJNS4_1CILi1EEENSA_ILi2EEESB_EEENS1_35KernelTmaWarpSpecializedCooperativeEEENS5_IJNSA_ILi256EEENSA_ILi64EEESH_EEENS_6half_tENS5_IJNS4_6LayoutINS5_IJiNS5_IJSC_iEEEiEEENS5_IJlNS5_IJSB_SC_EEElEEEEENSK_INS5_IJNS5_IJNS5_IJNSA_ILi8EEESC_NSA_ILi4EEEEEEiEEENS5_IJNS5_IJNSA_ILi16EEESC_SC_EEEiEEEiEEENS5_IJNS5_IJNS5_IJSH_SU_NSA_ILi1024EEEEEENSA_ILi4096EEEEEENS5_IJNS5_IJSB_NSA_ILi512EEENSA_ILi32EEEEEElEEElEEEEEEEESJ_NS5_IJlSB_lEEENS4_8TiledMMAINS4_8MMA_AtomIJNS4_4SM904GMMA6SPARSE26GMMA_64x64x32_F32F16F16_SSILNS1D_5MajorE0ELS1G_0ELNS1D_7ScaleInE1ELS1H_1ELNS1D_9SparseSelE0EEEEEENSK_INS5_IJSC_SB_SB_EEENS5_IJSB_NSA_ILi0EEES1M_EEEEENS5_IJNS4_10UnderscoreES1P_S1P_EEEEENS4_23SM90_TMA_LOAD_MULTICASTENS4_14ComposedLayoutINS4_7SwizzleILi2ELi4ELi3EEENS4_25smem_sparse_ptr_flag_bitsILi2ELi16EEENSK_INS5_IJNS5_IJSB_SQ_EEENS5_IJSC_S13_EEEEEENS5_IJNS5_IJS1M_SH_EEESN_EEEEEEEvNS4_8identityENS4_13SM90_TMA_LOADENS1T_INS1U_ILi3ELi4ELi3EEENS4_18smem_ptr_flag_bitsILi16EEENSK_INS5_IJSQ_SH_EEENS5_IJSH_SB_EEEEEEEvS25_EENS_8epilogue10collective6detail29Sm90TmaWarpSpecializedAdapterINS2G_15DefaultEpilogueIfNS5_IJSB_llEEES2K_NS2F_6thread17LinearCombinationIfLi1EffLNS2L_9ScaleType4KindE0ELNS_15FloatRoundStyleE2EfEENS1_15EpilogueDefaultEEEEEvvEEEEvNT_6ParamsE,@function
        .size           _ZN7cutlass13device_kernelINS_4gemm6kernel13GemmUniversalIN4cute5tupleIJiiiiEEENS1_10collective13CollectiveMmaINS1_40MainloopSm90TmaGmmaWarpSpecializedSparseILi8ENS5_IJNS4_1CILi1EEENSA_ILi2EEESB_EEENS1_35KernelTmaWarpSpecializedCooperativeEEENS5_IJNSA_ILi256EEENSA_ILi64EEESH_EEENS_6half_tENS5_IJNS4_6LayoutINS5_IJiNS5_IJSC_iEEEiEEENS5_IJlNS5_IJSB_SC_EEElEEEEENSK_INS5_IJNS5_IJNS5_IJNSA_ILi8EEESC_NSA_ILi4EEEEEEiEEENS5_IJNS5_IJNSA_ILi16EEESC_SC_EEEiEEEiEEENS5_IJNS5_IJNS5_IJSH_SU_NSA_ILi1024EEEEEENSA_ILi4096EEEEEENS5_IJNS5_IJSB_NSA_ILi512EEENSA_ILi32EEEEEElEEElEEEEEEEESJ_NS5_IJlSB_lEEENS4_8TiledMMAINS4_8MMA_AtomIJNS4_4SM904GMMA6SPARSE26GMMA_64x64x32_F32F16F16_SSILNS1D_5MajorE0ELS1G_0ELNS1D_7ScaleInE1ELS1H_1ELNS1D_9SparseSelE0EEEEEENSK_INS5_IJSC_SB_SB_EEENS5_IJSB_NSA_ILi0EEES1M_EEEEENS5_IJNS4_10UnderscoreES1P_S1P_EEEEENS4_23SM90_TMA_LOAD_MULTICASTENS4_14ComposedLayoutINS4_7SwizzleILi2ELi4ELi3EEENS4_25smem_sparse_ptr_flag_bitsILi2ELi16EEENSK_INS5_IJNS5_IJSB_SQ_EEENS5_IJSC_S13_EEEEEENS5_IJNS5_IJS1M_SH_EEESN_EEEEEEEvNS4_8identityENS4_13SM90_TMA_LOADENS1T_INS1U_ILi3ELi4ELi3EEENS4_18smem_ptr_flag_bitsILi16EEENSK_INS5_IJSQ_SH_EEENS5_IJSH_SB_EEEEEEEvS25_EENS_8epilogue10collective6detail29Sm90TmaWarpSpecializedAdapterINS2G_15DefaultEpilogueIfNS5_IJSB_llEEES2K_NS2F_6thread17LinearCombinationIfLi1EffLNS2L_9ScaleType4KindE0ELNS_15FloatRoundStyleE2EfEENS1_15EpilogueDefaultEEEEEvvEEEEvNT_6ParamsE,(.L_x_197 - _ZN7cutlass13device_kernelINS_4gemm6kernel13GemmUniversalIN4cute5tupleIJiiiiEEENS1_10collective13CollectiveMmaINS1_40MainloopSm90TmaGmmaWarpSpecializedSparseILi8ENS5_IJNS4_1CILi1EEENSA_ILi2EEESB_EEENS1_35KernelTmaWarpSpecializedCooperativeEEENS5_IJNSA_ILi256EEENSA_ILi64EEESH_EEENS_6half_tENS5_IJNS4_6LayoutINS5_IJiNS5_IJSC_iEEEiEEENS5_IJlNS5_IJSB_SC_EEElEEEEENSK_INS5_IJNS5_IJNS5_IJNSA_ILi8EEESC_NSA_ILi4EEEEEEiEEENS5_IJNS5_IJNSA_ILi16EEESC_SC_EEEiEEEiEEENS5_IJNS5_IJNS5_IJSH_SU_NSA_ILi1024EEEEEENSA_ILi4096EEEEEENS5_IJNS5_IJSB_NSA_ILi512EEENSA_ILi32EEEEEElEEElEEEEEEEESJ_NS5_IJlSB_lEEENS4_8TiledMMAINS4_8MMA_AtomIJNS4_4SM904GMMA6SPARSE26GMMA_64x64x32_F32F16F16_SSILNS1D_5MajorE0ELS1G_0ELNS1D_7ScaleInE1ELS1H_1ELNS1D_9SparseSelE0EEEEEENSK_INS5_IJSC_SB_SB_EEENS5_IJSB_NSA_ILi0EEES1M_EEEEENS5_IJNS4_10UnderscoreES1P_S1P_EEEEENS4_23SM90_TMA_LOAD_MULTICASTENS4_14ComposedLayoutINS4_7SwizzleILi2ELi4ELi3EEENS4_25smem_sparse_ptr_flag_bitsILi2ELi16EEENSK_INS5_IJNS5_IJSB_SQ_EEENS5_IJSC_S13_EEEEEENS5_IJNS5_IJS1M_SH_EEESN_EEEEEEEvNS4_8identityENS4_13SM90_TMA_LOADENS1T_INS1U_ILi3ELi4ELi3EEENS4_18smem_ptr_flag_bitsILi16EEENSK_INS5_IJSQ_SH_EEENS5_IJSH_SB_EEEEEEEvS25_EENS_8epilogue10collective6detail29Sm90TmaWarpSpecializedAdapterINS2G_15DefaultEpilogueIfNS5_IJSB_llEEES2K_NS2F_6thread17LinearCombinationIfLi1EffLNS2L_9ScaleType4KindE0ELNS_15FloatRoundStyleE2EfEENS1_15EpilogueDefaultEEEEEvvEEEEvNT_6ParamsE)
        .other          _ZN7cutlass13device_kernelINS_4gemm6kernel13GemmUniversalIN4cute5tupleIJiiiiEEENS1_10collective13CollectiveMmaINS1_40MainloopSm90TmaGmmaWarpSpecializedSparseILi8ENS5_IJNS4_1CILi1EEENSA_ILi2EEESB_EEENS1_35KernelTmaWarpSpecializedCooperativeEEENS5_IJNSA_ILi256EEENSA_ILi64EEESH_EEENS_6half_tENS5_IJNS4_6LayoutINS5_IJiNS5_IJSC_iEEEiEEENS5_IJlNS5_IJSB_SC_EEElEEEEENSK_INS5_IJNS5_IJNS5_IJNSA_ILi8EEESC_NSA_ILi4EEEEEEiEEENS5_IJNS5_IJNSA_ILi16EEESC_SC_EEEiEEEiEEENS5_IJNS5_IJNS5_IJSH_SU_NSA_ILi1024EEEEEENSA_ILi4096EEEEEENS5_IJNS5_IJSB_NSA_ILi512EEENSA_ILi32EEEEEElEEElEEEEEEEESJ_NS5_IJlSB_lEEENS4_8TiledMMAINS4_8MMA_AtomIJNS4_4SM904GMMA6SPARSE26GMMA_64x64x32_F32F16F16_SSILNS1D_5MajorE0ELS1G_0ELNS1D_7ScaleInE1ELS1H_1ELNS1D_9SparseSelE0EEEEEENSK_INS5_IJSC_SB_SB_EEENS5_IJSB_NSA_ILi0EEES1M_EEEEENS5_IJNS4_10UnderscoreES1P_S1P_EEEEENS4_23SM90_TMA_LOAD_MULTICASTENS4_14ComposedLayoutINS4_7SwizzleILi2ELi4ELi3EEENS4_25smem_sparse_ptr_flag_bitsILi2ELi16EEENSK_INS5_IJNS5_IJSB_SQ_EEENS5_IJSC_S13_EEEEEENS5_IJNS5_IJS1M_SH_EEESN_EEEEEEEvNS4_8identityENS4_13SM90_TMA_LOADENS1T_INS1U_ILi3ELi4ELi3EEENS4_18smem_ptr_flag_bitsILi16EEENSK_INS5_IJSQ_SH_EEENS5_IJSH_SB_EEEEEEEvS25_EENS_8epilogue10collective6detail29Sm90TmaWarpSpecializedAdapterINS2G_15DefaultEpilogueIfNS5_IJSB_llEEES2K_NS2F_6thread17LinearCombinationIfLi1EffLNS2L_9ScaleType4KindE0ELNS_15FloatRoundStyleE2EfEENS1_15EpilogueDefaultEEEEEvvEEEEvNT_6ParamsE,@"STO_CUDA_ENTRY STV_DEFAULT"
_ZN7cutlass13device_kernelINS_4gemm6kernel13GemmUniversalIN4cute5tupleIJiiiiEEENS1_10collective13CollectiveMmaINS1_40MainloopSm90TmaGmmaWarpSpecializedSparseILi8ENS5_IJNS4_1CILi1EEENSA_ILi2EEESB_EEENS1_35KernelTmaWarpSpecializedCooperativeEEENS5_IJNSA_ILi256EEENSA_ILi64EEESH_EEENS_6half_tENS5_IJNS4_6LayoutINS5_IJiNS5_IJSC_iEEEiEEENS5_IJlNS5_IJSB_SC_EEElEEEEENSK_INS5_IJNS5_IJNS5_IJNSA_ILi8EEESC_NSA_ILi4EEEEEEiEEENS5_IJNS5_IJNSA_ILi16EEESC_SC_EEEiEEEiEEENS5_IJNS5_IJNS5_IJSH_SU_NSA_ILi1024EEEEEENSA_ILi4096EEEEEENS5_IJNS5_IJSB_NSA_ILi512EEENSA_ILi32EEEEEElEEElEEEEEEEESJ_NS5_IJlSB_lEEENS4_8TiledMMAINS4_8MMA_AtomIJNS4_4SM904GMMA6SPARSE26GMMA_64x64x32_F32F16F16_SSILNS1D_5MajorE0ELS1G_0ELNS1D_7ScaleInE1ELS1H_1ELNS1D_9SparseSelE0EEEEEENSK_INS5_IJSC_SB_SB_EEENS5_IJSB_NSA_ILi0EEES1M_EEEEENS5_IJNS4_10UnderscoreES1P_S1P_EEEEENS4_23SM90_TMA_LOAD_MULTICASTENS4_14ComposedLayoutINS4_7SwizzleILi2ELi4ELi3EEENS4_25smem_sparse_ptr_flag_bitsILi2ELi16EEENSK_INS5_IJNS5_IJSB_SQ_EEENS5_IJSC_S13_EEEEEENS5_IJNS5_IJS1M_SH_EEESN_EEEEEEEvNS4_8identityENS4_13SM90_TMA_LOADENS1T_INS1U_ILi3ELi4ELi3EEENS4_18smem_ptr_flag_bitsILi16EEENSK_INS5_IJSQ_SH_EEENS5_IJSH_SB_EEEEEEEvS25_EENS_8epilogue10collective6detail29Sm90TmaWarpSpecializedAdapterINS2G_15DefaultEpilogueIfNS5_IJSB_llEEES2K_NS2F_6thread17LinearCombinationIfLi1EffLNS2L_9ScaleType4KindE0ELNS_15FloatRoundStyleE2EfEENS1_15EpilogueDefaultEEEEEvvEEEEvNT_6ParamsE:
[----:B------:R-:W-:Y:S01]  /*0000*/  LDC R1, c[0x0][0x28] ;  /* 0x00000a00ff017b82 */ /* 0x000fe20000000800 */
[----:B------:R-:W0:Y:S01]  /*0010*/  S2R R110, SR_TID.X ;  /* 0x00000000006e7919 */ /* 0x000e220000002100 */
[----:B------:R-:W-:Y:S01]  /*0020*/  ELECT P0, URZ, PT ;  /* 0x00000000003f782f */ /* 0x000fe20003800000 */
[----:B------:R-:W-:Y:S01]  /*0030*/  BSSY B0, `(.L_x_0) ;  /* 0x0000012000007945 */ /* 0x000fe20003800000 */
[--C-:B0-----:R-:W-:Y:S02]  /*0040*/  SHF.R.U32.HI R0, RZ, 0x5, R110.reuse ;  /* 0x00000005ff007819 */ /* 0x101fe4000001166e */
[----:B------:R-:W-:-:S03]  /*0050*/  SHF.R.U32.HI R11, RZ, 0x7, R110 ;  /* 0x00000007ff0b7819 */ /* 0x000fc6000001166e */
[----:B------:R-:W0:Y:S04]  /*0060*/  SHFL.IDX PT, R5, R0, RZ, 0x1f ;  /* 0x00001fff00057589 */ /* 0x000e2800000e0000 */
[----:B------:R1:W2:Y:S01]  /*0070*/  SHFL.IDX PT, R2, R11, RZ, 0x1f ;  /* 0x00001fff0b027589 */ /* 0x0002a200000e0000 */
[----:B0-----:R-:W-:-:S13]  /*0080*/  ISETP.NE.OR P0, PT, R5, RZ, !P0 ;  /* 0x000000ff0500720c */ /* 0x001fda0004705670 */
[----:B-12---:R-:W-:Y:S05]  /*0090*/  @P0 BRA `(.L_x_1) ;  /* 0x00000000002c0947 */ /* 0x006fea0003800000 */
[----:B------:R-:W-:Y:S02]  /*00a0*/  ULDC.64 UR4, c[0x0][0x198] ;  /* 0x0000660000047ab9 */ /* 0x000fe40000000a00 */
[----:B------:R-:W-:Y:S02]  /*00b0*/  UIADD3 UR6, UP0, UR4, 0xf0, URZ ;  /* 0x000000f004067890 */ /* 0x000fe4000ff1e03f */
[----:B------:R-:W-:Y:S02]  /*00c0*/  UIADD3 UR8, UP1, UR4, 0x1f0, URZ ;  /* 0x000001f004087890 */ /* 0x000fe4000ff3e03f */
[----:B------:R-:W-:Y:S02]  /*00d0*/  UIADD3 UR4, UP2, UR4, 0x2f0, URZ ;  /* 0x000002f004047890 */ /* 0x000fe4000ff5e03f */
[----:B------:R-:W-:Y:S02]  /*00e0*/  UIADD3.X UR7, URZ, UR5, URZ, UP0, !UPT ;  /* 0x000000053f077290 */ /* 0x000fe400087fe43f */
[----:B------:R-:W-:-:S02]  /*00f0*/  UIADD3.X UR9, URZ, UR5, URZ, UP1, !UPT ;  /* 0x000000053f097290 */ /* 0x000fc40008ffe43f */
[----:B------:R-:W-:-:S05]  /*0100*/  UIADD3.X UR5, URZ, UR5, URZ, UP2, !UPT ;  /* 0x000000053f057290 */ /* 0x000fca00097fe43f */
[----:B------:R0:W-:Y:S02]  /*0110*/  UTMACCTL.PF [UR6] ;  /* 0x00000000060079b9 */ /* 0x0001e40008040000 */
[----:B------:R0:W-:Y:S02]  /*0120*/  UTMACCTL.PF [UR8] ;  /* 0x00000000080079b9 */ /* 0x0001e40008040000 */
[----:B------:R0:W-:Y:S02]  /*0130*/  UTMACCTL.PF [UR4] ;  /* 0x00000000040079b9 */ /* 0x0001e40008040000 */
[----:B0-----:R-:W-:Y:S01]  /*0140*/  NOP ;  /* 0x0000000000007918 */ /* 0x001fe20000000000 */
.L_x_1:
[----:B------:R-:W-:Y:S05]  /*0150*/  BSYNC B0 ;  /* 0x0000000000007941 */ /* 0x000fea0003800000 */
.L_x_0:
[----:B------:R-:W0:Y:S02]  /*0160*/  SHFL.IDX PT, R3, R0, RZ, 0x1f ;  /* 0x00001fff00037589 */ /* 0x000e2400000e0000 */
[----:B0-----:R-:W-:-:S13]  /*0170*/  ISETP.NE.AND P0, PT, R3, RZ, PT ;  /* 0x000000ff0300720c */ /* 0x001fda0003f05270 */
[----:B------:R-:W-:Y:S05]  /*0180*/  @P0 BRA `(.L_x_2) ;  /* 0x0000000000840947 */ /* 0x000fea0003800000 */
[----:B------:R-:W-:Y:S01]  /*0190*/  ELECT P0, URZ, PT ;  /* 0x00000000003f782f */ /* 0x000fe20003800000 */
[----:B------:R-:W-:-:S12]  /*01a0*/  BSSY B0, `(.L_x_2) ;  /* 0x000001f000007945 */ /* 0x000fd80003800000 */
[----:B------:R-:W-:Y:S05]  /*01b0*/  @!P0 BRA `(.L_x_3) ;  /* 0x0000000000748947 */ /* 0x000fea0003800000 */
[----:B------:R-:W0:Y:S01]  /*01c0*/  S2UR UR8, SR_CgaCtaId ;  /* 0x00000000000879c3 */ /* 0x000e220000008800 */
[----:B------:R-:W-:Y:S01]  /*01d0*/  UMOV UR4, 0x400 ;  /* 0x0000040000047882 */ /* 0x000fe20000000000 */
[----:B------:R-:W-:Y:S01]  /*01e0*/  UMOV UR5, 0x1 ;  /* 0x0000000100057882 */ /* 0x000fe20000000000 */
[----:B------:R-:W-:Y:S02]  /*01f0*/  UMOV UR6, 0x4 ;  /* 0x0000000400067882 */ /* 0x000fe40000000000 */
[----:B------:R-:W-:-:S04]  /*0200*/  UIADD3 UR6, -UR6, 0x100000, URZ ;  /* 0x0010000006067890 */ /* 0x000fc8000fffe13f */
[----:B------:R-:W-:Y:S02]  /*0210*/  USHF.L.U32 UR7, UR6, 0xb, URZ ;  /* 0x0000000b06077899 */ /* 0x000fe4000800063f */
[----:B------:R-:W-:Y:S02]  /*0220*/  USHF.L.U32 UR6, UR6, 0x1, URZ ;  /* 0x0000000106067899 */ /* 0x000fe4000800063f */
[----:B0-----:R-:W-:Y:S02]  /*0230*/  ULEA UR8, UR8, UR4, 0x18 ;  /* 0x0000000408087291 */ /* 0x001fe4000f8ec03f */
[----:B------:R-:W-:-:S04]  /*0240*/  UIADD3 UR4, -UR5, 0x100000, URZ ;  /* 0x0010000005047890 */ /* 0x000fc8000fffe13f */
[----:B------:R-:W-:Y:S02]  /*0250*/  USHF.L.U32 UR5, UR4, 0xb, URZ ;  /* 0x0000000b04057899 */ /* 0x000fe4000800063f */
[----:B------:R-:W-:Y:S01]  /*0260*/  USHF.L.U32 UR4, UR4, 0x1, URZ ;  /* 0x0000000104047899 */ /* 0x000fe2000800063f */
[----:B------:R-:W0:Y:S11]  /*0270*/  FENCE.VIEW.ASYNC.S ;  /* 0x00000000000073c6 */ /* 0x000e360000000000 */
[----:B0-----:R0:W1:Y:S01]  /*0280*/  SYNCS.EXCH.64 URZ, [UR8], UR4 ;  /* 0x00000004083f75b2 */ /* 0x0010620008000100 */
[----:B------:R0:W2:Y:S01]  /*0290*/  SYNCS.EXCH.64 URZ, [UR8+0x40], UR6 ;  /* 0x00004006083f75b2 */ /* 0x0000a20008000100 */
[----:B------:R0:W3:Y:S01]  /*02a0*/  SYNCS.EXCH.64 URZ, [UR8+0x8], UR4 ;  /* 0x00000804083f75b2 */ /* 0x0000e20008000100 */
[----:B------:R0:W4:Y:S01]  /*02b0*/  SYNCS.EXCH.64 URZ, [UR8+0x48], UR6 ;  /* 0x00004806083f75b2 */ /* 0x0001220008000100 */
[----:B------:R0:W0:Y:S01]  /*02c0*/  SYNCS.EXCH.64 URZ, [UR8+0x10], UR4 ;  /* 0x00001004083f75b2 */ /* 0x0000220008000100 */
        /* <DEDUP_REMOVED lines=11> */
[----:B------:R-:W-:Y:S01]  /*0380*/  NOP ;  /* 0x0000000000007918 */ /* 0x000fe20000000000 */
.L_x_3:
[----:B0-----:R-:W-:Y:S05]  /*0390*/  BSYNC B0 ;  /* 0x0000000000007941 */ /* 0x001fea0003800000 */
.L_x_2:
[----:B------:R-:W0:Y:S01]  /*03a0*/  SHFL.IDX PT, R0, R0, RZ, 0x1f ;  /* 0x00001fff00007589 */ /* 0x000e2200000e0000 */
[----:B------:R-:W-:Y:S01]  /*03b0*/  SHF.R.S32.HI R7, RZ, 0x1f, R110 ;  /* 0x0000001fff077819 */ /* 0x000fe2000001146e */
[----:B------:R-:W5:Y:S01]  /*03c0*/  S2UR UR8, SR_CTAID.X ;  /* 0x00000000000879c3 */ /* 0x000f620000002500 */
[----:B------:R-:W-:Y:S01]  /*03d0*/  ELECT P0, URZ, PT ;  /* 0x00000000003f782f */ /* 0x000fe20003800000 */
[----:B------:R-:W1:Y:S01]  /*03e0*/  S2R R8, SR_CTAID.Y ;  /* 0x0000000000087919 */ /* 0x000e620000002600 */
[----:B------:R-:W-:Y:S01]  /*03f0*/  LEA.HI R7, R7, R110, RZ, 0x7 ;  /* 0x0000006e07077211 */ /* 0x000fe200078f38ff */
[----:B------:R-:W-:Y:S01]  /*0400*/  ULDC UR4, c[0x0][0x154] ;  /* 0x0000550000047ab9 */ /* 0x000fe20000000800 */
[----:B------:R-:W-:Y:S01]  /*0410*/  VIADD R18, R2, 0xffffffff ;  /* 0xffffffff02127836 */ /* 0x000fe20000000000 */
[----:B------:R-:W-:Y:S01]  /*0420*/  NOP ;  /* 0x0000000000007918 */ /* 0x000fe20000000000 */
[----:B------:R-:W-:Y:S01]  /*0430*/  LOP3.LUT R7, R7, 0xffffff80, RZ, 0xc0, !PT ;  /* 0xffffff8007077812 */ /* 0x000fe200078ec0ff */
[----:B------:R-:W2:Y:S01]  /*0440*/  LDC R15, c[0x0][0x140] ;  /* 0x00005000ff0f7b82 */ /* 0x000ea20000000800 */
[----:B------:R-:W-:Y:S01]  /*0450*/  NOP ;  /* 0x0000000000007918 */ /* 0x000fe20000000000 */
[----:B------:R-:W-:-:S02]  /*0460*/  ISETP.GE.U32.AND P5, PT, R18, 0x2, PT ;  /* 0x000000021200780c */ /* 0x000fc40003fa6070 */
[C---:B------:R-:W-:Y:S01]  /*0470*/  IMAD.IADD R7, R110.reuse, 0x1, -R7 ;  /* 0x000000016e077824 */ /* 0x040fe200078e0a07 */
[----:B------:R-:W-:-:S03]  /*0480*/  LOP3.LUT R112, R110, 0xff, RZ, 0xc0, !PT ;  /* 0x000000ff6e707812 */ /* 0x000fc600078ec0ff */
[----:B------:R-:W3:Y:S01]  /*0490*/  LDC R12, c[0x0][0x144] ;  /* 0x00005100ff0c7b82 */ /* 0x000ee20000000800 */
[----:B------:R-:W-:Y:S02]  /*04a0*/  SHF.R.S32.HI R4, RZ, 0x1f, R7 ;  /* 0x0000001fff047819 */ /* 0x000fe40000011407 */
[----:B------:R-:W-:Y:S02]  /*04b0*/  LOP3.LUT P2, RZ, R7, 0x7, RZ, 0xc0, !PT ;  /* 0x0000000707ff7812 */ /* 0x000fe4000784c0ff */
[----:B------:R-:W-:Y:S02]  /*04c0*/  LEA.HI R4, R4, R7, RZ, 0x3 ;  /* 0x0000000704047211 */ /* 0x000fe400078f18ff */
[----:B0-----:R-:W-:Y:S02]  /*04d0*/  ISETP.NE.OR P0, PT, R0, RZ, !P0 ;  /* 0x000000ff0000720c */ /* 0x001fe40004705670 */
[--C-:B------:R-:W-:Y:S02]  /*04e0*/  SHF.R.S32.HI R0, RZ, 0x3, R4.reuse ;  /* 0x00000003ff007819 */ /* 0x100fe40000011404 */
[----:B------:R-:W-:-:S02]  /*04f0*/  SHF.R.S32.HI R13, RZ, 0x1f, R4 ;  /* 0x0000001fff0d7819 */ /* 0x000fc40000011404 */
[----:B------:R-:W-:Y:S02]  /*0500*/  SHF.R.S32.HI R4, RZ, 0x1f, R3 ;  /* 0x0000001fff047819 */ /* 0x000fe40000011403 */
[----:B------:R-:W-:Y:S02]  /*0510*/  LEA.HI R13, R13, R0, RZ, 0x2 ;  /* 0x000000000d0d7211 */ /* 0x000fe400078f10ff */
[----:B------:R-:W-:Y:S02]  /*0520*/  LEA.HI R4, R4, R3, RZ, 0x2 ;  /* 0x0000000304047211 */ /* 0x000fe400078f10ff */
[----:B-1----:R-:W-:Y:S01]  /*0530*/  I2FP.F32.U32 R10, R8 ;  /* 0x00000008000a7245 */ /* 0x002fe20000201000 */
[----:B------:R-:W-:Y:S01]  /*0540*/  VOTEU.ALL UP0, P0 ;  /* 0x00000000003f7886 */ /* 0x000fe20000000000 */
[----:B------:R-:W-:Y:S01]  /*0550*/  LOP3.LUT R6, R4, 0x3ffffffc, RZ, 0xc0, !PT ;  /* 0x3ffffffc04067812 */ /* 0x000fe200078ec0ff */
[----:B------:R-:W-:Y:S01]  /*0560*/  VOTEU.ALL UP1, P0 ;  /* 0x00000000003f7886 */ /* 0x000fe20000020000 */
[----:B------:R-:W-:Y:S01]  /*0570*/  LOP3.LUT R13, R13, 0xfffffffc, RZ, 0xc0, !PT ;  /* 0xfffffffc0d0d7812 */ /* 0x000fe200078ec0ff */
[----:B------:R-:W-:Y:S01]  /*0580*/  FMUL R14, R10, UR4 ;  /* 0x000000040a0e7c20 */ /* 0x000fe20008400000 */
[----:B------:R-:W0:Y:S01]  /*0590*/  @!UP0 S2UR UR7, SR_CgaCtaId ;  /* 0x00000000000789c3 */ /* 0x000e220000008800 */
[----:B------:R-:W-:Y:S01]  /*05a0*/  IMAD.IADD R3, R3, 0x1, -R6 ;  /* 0x0000000103037824 */ /* 0x000fe200078e0a06 */
[----:B-----5:R-:W-:Y:S01]  /*05b0*/  I2FP.F32.U32 R6, UR8 ;  /* 0x0000000800067c45 */ /* 0x020fe20008201000 */
[----:B------:R-:W-:Y:S01]  /*05c0*/  IMAD.IADD R4, R0, 0x1, -R13 ;  /* 0x0000000100047824 */ /* 0x000fe200078e0a0d */
[----:B------:R-:W-:Y:S01]  /*05d0*/  ULDC UR4, c[0x0][0x150] ;  /* 0x0000540000047ab9 */ /* 0x000fe20000000800 */
[----:B------:R-:W-:Y:S01]  /*05e0*/  SHF.R.S32.HI R0, RZ, 0x1f, R5 ;  /* 0x0000001fff007819 */ /* 0x000fe20000011405 */
[----:B------:R-:W1:Y:S01]  /*05f0*/  F2I.U32.TRUNC.NTZ R14, R14 ;  /* 0x0000000e000e7305 */ /* 0x000e62000020f000 */
[----:B------:R-:W-:Y:S01]  /*0600*/  FMUL R10, R6, UR4 ;  /* 0x00000004060a7c20 */ /* 0x000fe20008400000 */
[----:B------:R-:W5:Y:S01]  /*0610*/  LDC R13, c[0x0][0x148] ;  /* 0x00005200ff0d7b82 */ /* 0x000f620000000800 */
[----:B------:R-:W-:Y:S01]  /*0620*/  LEA.HI R0, R0, R5, RZ, 0x2 ;  /* 0x0000000500007211 */ /* 0x000fe200078f10ff */
[----:B------:R-:W-:Y:S01]  /*0630*/  IMAD R3, R3, 0x4, R4 ;  /* 0x0000000403037824 */ /* 0x000fe200078e0204 */
[----:B------:R-:W-:Y:S01]  /*0640*/  UMOV UR4, 0x20 ;  /* 0x0000002000047882 */ /* 0x000fe20000000000 */
[----:B------:R-:W-:Y:S01]  /*0650*/  @!UP0 UMOV UR6, 0x400 ;  /* 0x0000040000068882 */ /* 0x000fe20000000000 */
[----:B------:R-:W-:Y:S01]  /*0660*/  LOP3.LUT R0, R0, 0xfffffffc, RZ, 0xc0, !PT ;  /* 0xfffffffc00007812 */ /* 0x000fe200078ec0ff */
[----:B------:R-:W4:Y:S01]  /*0670*/  F2I.U32.TRUNC.NTZ R10, R10 ;  /* 0x0000000a000a7305 */ /* 0x000f22000020f000 */
[----:B------:R-:W-:Y:S01]  /*0680*/  IMAD.SHL.U32 R6, R3, 0x4, RZ ;  /* 0x0000000403067824 */ /* 0x000fe200078e00ff */
[----:B------:R-:W-:-:S04]  /*0690*/  @!UP0 UIADD3 UR4, -UR4, 0x100000, URZ ;  /* 0x0010000004048890 */ /* 0x000fc8000fffe13f */
[----:B------:R-:W-:Y:S02]  /*06a0*/  @!UP0 USHF.L.U32 UR5, UR4, 0xb, URZ ;  /* 0x0000000b04058899 */ /* 0x000fe4000800063f */
[----:B------:R-:W-:Y:S01]  /*06b0*/  @!UP0 USHF.L.U32 UR4, UR4, 0x1, URZ ;  /* 0x0000000104048899 */ /* 0x000fe2000800063f */
[----:B--2---:R-:W-:Y:S01]  /*06c0*/  ISETP.EQ.U32.AND P3, PT, R15, 0x1, PT ;  /* 0x000000010f00780c */ /* 0x004fe20003f62070 */
[----:B------:R-:W-:Y:S01]  /*06d0*/  IMAD.IADD R5, R5, 0x1, -R0 ;  /* 0x0000000105057824 */ /* 0x000fe200078e0a00 */
[----:B------:R-:W-:Y:S01]  /*06e0*/  LOP3.LUT R6, R3, 0xc, R6, 0x78, !PT ;  /* 0x0000000c03067812 */ /* 0x000fe200078e7806 */
[----:B-1----:R-:W-:-:S03]  /*06f0*/  IMAD.MOV R21, RZ, RZ, -R14 ;  /* 0x000000ffff157224 */ /* 0x002fc600078e0a0e */
[C---:B------:R-:W-:Y:S01]  /*0700*/  ISETP.NE.AND P1, PT, R5.reuse, 0x3, PT ;  /* 0x000000030500780c */ /* 0x040fe20003f25270 */
[----:B0-----:R-:W-:Y:S01]  /*0710*/  @!UP0 ULEA UR6, UR7, UR6, 0x18 ;  /* 0x0000000607068291 */ /* 0x001fe2000f8ec03f */
[----:B------:R-:W-:Y:S02]  /*0720*/  VOTEU.ALL UP0, P0 ;  /* 0x00000000003f7886 */ /* 0x000fe40000000000 */
[----:B------:R-:W-:Y:S01]  /*0730*/  ISETP.EQ.OR P1, PT, R5, RZ, !P1 ;  /* 0x000000ff0500720c */ /* 0x000fe20004f22670 */
[----:B----4-:R-:W-:Y:S01]  /*0740*/  IMAD.MOV R7, RZ, RZ, -R10 ;  /* 0x000000ffff077224 */ /* 0x010fe200078e0a0a */
[----:B------:R-:W-:Y:S01]  /*0750*/  ISETP.LT.U32.AND P0, PT, R6, 0x2, !P2 ;  /* 0x000000020600780c */ /* 0x000fe20005701070 */
[----:B-----5:R-:W-:Y:S01]  /*0760*/  IMAD R3, R13, R21, R8 ;  /* 0x000000150d037224 */ /* 0x020fe200078e0208 */
[----:B------:R-:W-:Y:S01]  /*0770*/  ISETP.EQ.AND P1, PT, R2, RZ, P1 ;  /* 0x000000ff0200720c */ /* 0x000fe20000f22270 */
[----:B---3--:R-:W-:Y:S01]  /*0780*/  IMAD R12, R12, R7, UR8 ;  /* 0x000000080c0c7e24 */ /* 0x008fe2000f8e0207 */
[----:B------:R-:W-:Y:S01]  /*0790*/  ISETP.NE.AND P2, PT, R2, RZ, PT ;  /* 0x000000ff0200720c */ /* 0x000fe20003f45270 */
[----:B------:R-:W0:Y:S02]  /*07a0*/  FENCE.VIEW.ASYNC.S ;  /* 0x00000000000073c6 */ /* 0x000e240000000000 */
[----:B0-----:R0:W1:Y:S01]  /*07b0*/  @!UP0 SYNCS.EXCH.64 URZ, [UR6+0x90], UR4 ;  /* 0x00009004063f85b2 */ /* 0x0010620008000100 */
[----:B------:R-:W-:-:S02]  /*07c0*/  ISETP.NE.AND P4, PT, R3, R6, PT ;  /* 0x000000060300720c */ /* 0x000fc40003f85270 */
[----:B------:R-:W-:Y:S02]  /*07d0*/  SEL R4, RZ, 0x1, !P1 ;  /* 0x00000001ff047807 */ /* 0x000fe40004800000 */
[----:B------:R-:W-:Y:S02]  /*07e0*/  ISETP.EQ.OR P4, PT, R12, RZ, !P4 ;  /* 0x000000ff0c00720c */ /* 0x000fe40006782670 */
[----:B------:R-:W-:Y:S02]  /*07f0*/  LOP3.LUT R10, R110, 0x7f, RZ, 0xc0, !PT ;  /* 0x0000007f6e0a7812 */ /* 0x000fe400078ec0ff */
[----:B------:R-:W-:Y:S02]  /*0800*/  PLOP3.LUT P0, PT, P0, P4, PT, 0x80, 0x0 ;  /* 0x000000000000781c */ /* 0x000fe40000709070 */
[----:B------:R-:W-:Y:S01]  /*0810*/  SEL R4, R4, 0x2, P5 ;  /* 0x0000000204047807 */ /* 0x000fe20002800000 */
[----:B------:R0:W2:Y:S01]  /*0820*/  @!UP1 SYNCS.EXCH.64 URZ, [UR6+0x98], UR4 ;  /* 0x00009804063f95b2 */ /* 0x0000a20008000100 */
[----:B------:R-:W-:Y:S01]  /*0830*/  NOP ;  /* 0x0000000000007918 */ /* 0x000fe20000000000 */
[----:B------:R-:W-:Y:S08]  /*0840*/  @!P3 BRA `(.L_x_4) ;  /* 0x000000000008b947 */ /* 0x000ff00003800000 */
[----:B-12---:R-:W-:Y:S01]  /*0850*/  UCGABAR_ARV ;  /* 0x00000000000079c7 */ /* 0x006fe20008000000 */
[----:B------:R-:W-:Y:S05]  /*0860*/  BRA `(.L_x_5) ;  /* 0x0000000000047947 */ /* 0x000fea0003800000 */
.L_x_4:
[----:B-12---:R-:W-:Y:S01]  /*0870*/  NOP ;  /* 0x0000000000007918 */ /* 0x006fe20000000000 */
.L_x_5:
[----:B------:R-:W1:Y:S01]  /*0880*/  LDC R0, c[0x0][0x75c] ;  /* 0x0001d700ff007b82 */ /* 0x000e620000000800 */
[----:B------:R-:W-:Y:S01]  /*0890*/  IMAD.U32 R2, RZ, RZ, UR8 ;  /* 0x00000008ff027e24 */ /* 0x000fe2000f8e00ff */
[----:B------:R-:W-:Y:S01]  /*08a0*/  LOP3.LUT R130, R130, 0xffffefff, RZ, 0xc0, !PT ;  /* 0xffffefff82827812 */ /* 0x000fe200078ec0ff */
[----:B------:R-:W-:Y:S01]  /*08b0*/  IMAD.MOV.U32 R3, RZ, RZ, RZ ;  /* 0x000000ffff037224 */ /* 0x000fe200078e00ff */
[----:B-1----:R-:W-:-:S13]  /*08c0*/  ISETP.NE.AND P4, PT, R0, 0x1, PT ;  /* 0x000000010000780c */ /* 0x002fda0003f85270 */
[----:B------:R-:W1:Y:S01]  /*08d0*/  @P4 LDC R17, c[0x0][0x10] ;  /* 0x00000400ff114b82 */ /* 0x000e620000000800 */
[----:B------:R-:W-:Y:S01]  /*08e0*/  @P4 IMAD.MOV.U32 R9, RZ, RZ, RZ ;  /* 0x000000ffff094224 */ /* 0x000fe200078e00ff */
[----:B------:R-:W-:Y:S01]  /*08f0*/  @P4 LOP3.LUT R130, R130, 0x1000, RZ, 0xfc, !PT ;  /* 0x0000100082824812 */ /* 0x000fe200078efcff */
[----:B------:R-:W-:-:S05]  /*0900*/  @P4 IMAD.MOV.U32 R7, RZ, RZ, RZ ;  /* 0x000000ffff074224 */ /* 0x000fca00078e00ff */
[----:B------:R-:W2:Y:S01]  /*0910*/  @!P4 LDC R15, c[0x0][0xc] ;  /* 0x00000300ff0fcb82 */ /* 0x000ea20000000800 */
[----:B0-----:R-:W-:Y:S01]  /*0920*/  ULDC UR4, c[0x0][0xc] ;  /* 0x0000030000047ab9 */ /* 0x001fe20000000800 */
[----:B------:R-:W-:Y:S01]  /*0930*/  ULDC UR5, c[0x0][0x10] ;  /* 0x0000040000057ab9 */ /* 0x000fe20000000800 */
[----:B------:R-:W-:Y:S01]  /*0940*/  ULDC UR6, c[0x0][0x14] ;  /* 0x0000050000067ab9 */ /* 0x000fe20000000800 */
[----:B------:R-:W-:-:S04]  /*0950*/  UIMAD.WIDE.U32 UR4, UR4, UR5, URZ ;  /* 0x00000005040472a5 */ /* 0x000fc8000f8e003f */
[----:B------:R-:W-:Y:S02]  /*0960*/  UIMAD.WIDE.U32 UR30, UR4, UR6, URZ ;  /* 0x00000006041e72a5 */ /* 0x000fe4000f8e003f */
[----:B------:R-:W-:-:S04]  /*0970*/  UIMAD UR4, UR5, UR6, URZ ;  /* 0x00000006050472a4 */ /* 0x000fc8000f8e023f */
[----:B------:R-:W-:Y:S01]  /*0980*/  UIADD3 UR4, UR31, UR4, URZ ;  /* 0x000000041f047290 */ /* 0x000fe2000fffe03f */
[----:B-1----:R-:W-:-:S04]  /*0990*/  @P4 IMAD.WIDE.U32 R16, R17, UR8, R8 ;  /* 0x0000000811104c25 */ /* 0x002fc8000f8e0008 */
[----:B--2---:R-:W-:-:S04]  /*09a0*/  @!P4 IMAD.WIDE.U32 R14, R8, R15, R2 ;  /* 0x0000000f080ec225 */ /* 0x004fc800078e0002 */
[----:B------:R-:W-:Y:S02]  /*09b0*/  @P4 IMAD.MOV.U32 R2, RZ, RZ, R16 ;  /* 0x000000ffff024224 */ /* 0x000fe400078e0010 */
[----:B------:R-:W-:Y:S02]  /*09c0*/  @P4 IMAD.IADD R3, R17, 0x1, R7 ;  /* 0x0000000111034824 */ /* 0x000fe400078e0207 */
[----:B------:R-:W-:Y:S02]  /*09d0*/  @!P4 IMAD.MOV.U32 R2, RZ, RZ, R14 ;  /* 0x000000ffff02c224 */ /* 0x000fe400078e000e */
[----:B------:R-:W-:Y:S01]  /*09e0*/  @!P4 IMAD.MOV.U32 R3, RZ, RZ, R15 ;  /* 0x000000ffff03c224 */ /* 0x000fe200078e000f */
[----:B------:R-:W-:Y:S06]  /*09f0*/  @!P3 BRA `(.L_x_6) ;  /* 0x00000000000cb947 */ /* 0x000fec0003800000 */
[----:B------:R-:W-:Y:S01]  /*0a00*/  UCGABAR_WAIT ;  /* 0x0000000000007dc7 */ /* 0x000fe20008000000 */
[----:B------:R-:W-:Y:S01]  /*0a10*/  CCTL.IVALL ;  /* 0x00000000ff00798f */ /* 0x000fe20002000000 */
[----:B------:R-:W-:Y:S05]  /*0a20*/  BRA `(.L_x_7) ;  /* 0x0000000000047947 */ /* 0x000fea0003800000 */
.L_x_6:
[----:B------:R-:W-:Y:S06]  /*0a30*/  BAR.SYNC.DEFER_BLOCKING 0x0 ;  /* 0x0000000000007b1d */ /* 0x000fec0000010000 */
.L_x_7:
[----:B------:R-:W-:Y:S05]  /*0a40*/  @!P2 BRA `(.L_x_8) ;  /* 0x0000006000c8a947 */ /* 0x000fea0003800000 */
[----:B------:R-:W-:-:S13]  /*0a50*/  ISETP.GT.U32.AND P1, PT, R18, 0x1, PT ;  /* 0x000000011200780c */ /* 0x000fda0003f24070 */
[----:B------:R-:W-:Y:S05]  /*0a60*/  @P1 EXIT ;  /* 0x000000000000194d */ /* 0x000fea0003800000 */
[----:B------:R-:W-:Y:S01]  /*0a70*/  ULDC.64 UR6, c[0x0][0x750] ;  /* 0x0001d40000067ab9 */ /* 0x000fe20000000a00 */
[----:B------:R-:W-:Y:S01]  /*0a80*/  PRMT R14, RZ, 0x7610, R14 ;  /* 0x00007610ff0e7816 */ /* 0x000fe2000000000e */
[----:B------:R-:W-:Y:S01]  /*0a90*/  IMAD.MOV.U32 R103, RZ, RZ, -0x1 ;  /* 0xffffffffff677424 */ /* 0x000fe200078e00ff */
[----:B------:R-:W-:Y:S01]  /*0aa0*/  ISETP.GE.U32.AND P1, PT, R2, UR6, PT ;  /* 0x0000000602007c0c */ /* 0x000fe2000bf26070 */
[----:B------:R-:W-:Y:S02]  /*0ab0*/  IMAD.MOV.U32 R7, RZ, RZ, -0x1 ;  /* 0xffffffffff077424 */ /* 0x000fe400078e00ff */
[----:B------:R-:W-:Y:S01]  /*0ac0*/  IMAD.MOV.U32 R5, RZ, RZ, -0x1 ;  /* 0xffffffffff057424 */ /* 0x000fe200078e00ff */
[----:B------:R-:W-:-:S13]  /*0ad0*/  ISETP.GE.U32.AND.EX P1, PT, R3, UR7, PT, P1 ;  /* 0x0000000703007c0c */ /* 0x000fda000bf26110 */
[----:B------:R-:W-:Y:S05]  /*0ae0*/  @P1 BRA `(.L_x_9) ;  /* 0x0000000400281947 */ /* 0x000fea0003800000 */
[----:B------:R-:W0:Y:S01]  /*0af0*/  LDC.64 R22, c[0x0][0x728] ;  /* 0x0001ca00ff167b82 */ /* 0x000e220000000a00 */
[----:B------:R-:W-:Y:S02]  /*0b00*/  IMAD.MOV.U32 R14, RZ, RZ, R2 ;  /* 0x000000ffff0e7224 */ /* 0x000fe400078e0002 */
[----:B------:R-:W-:-:S05]  /*0b10*/  IMAD.MOV.U32 R15, RZ, RZ, R3 ;  /* 0x000000ffff0f7224 */ /* 0x000fca00078e0003 */
[----:B------:R-:W1:Y:S08]  /*0b20*/  LDC R20, c[0x0][0x730] ;  /* 0x0001cc00ff147b82 */ /* 0x000e700000000800 */
[----:B------:R-:W2:Y:S01]  /*0b30*/  LDC.64 R24, c[0x0][0x720] ;  /* 0x0001c800ff187b82 */ /* 0x000ea20000000a00 */
[----:B0-----:R-:W-:-:S04]  /*0b40*/  ISETP.NE.U32.AND P1, PT, R22, RZ, PT ;  /* 0x000000ff1600720c */ /* 0x001fc80003f25070 */
[----:B------:R-:W-:-:S13]  /*0b50*/  ISETP.NE.AND.EX P1, PT, R23, RZ, PT, P1 ;  /* 0x000000ff1700720c */ /* 0x000fda0003f25310 */
[----:B-12---:R-:W-:Y:S05]  /*0b60*/  @!P1 BRA `(.L_x_10) ;  /* 0x0000000000289947 */ /* 0x006fea0003800000 */
[----:B------:R-:W0:Y:S02]  /*0b70*/  LDC R5, c[0x0][0x734] ;  /* 0x0001cd00ff057b82 */ /* 0x000e240000000800 */
[----:B0-----:R-:W-:-:S05]  /*0b80*/  IADD3 R5, P1, R2, R5, RZ ;  /* 0x0000000502057210 */ /* 0x001fca0007f3e0ff */
[----:B------:R-:W-:-:S04]  /*0b90*/  IMAD.X R7, RZ, RZ, R3, P1 ;  /* 0x000000ffff077224 */ /* 0x000fc800008e0603 */
[----:B------:R-:W-:-:S04]  /*0ba0*/  IMAD.WIDE.U32 R14, R7, R22, RZ ;  /* 0x00000016070e7225 */ /* 0x000fc800078e00ff */
[----:B------:R-:W-:-:S04]  /*0bb0*/  IMAD.WIDE.U32 R16, P1, R5, R23, R14 ;  /* 0x0000001705107225 */ /* 0x000fc8000782000e */
[----:B------:R-:W-:-:S04]  /*0bc0*/  IMAD.WIDE.U32 R14, R5, R22, RZ ;  /* 0x00000016050e7225 */ /* 0x000fc800078e00ff */
[----:B------:R-:W-:Y:S01]  /*0bd0*/  IMAD.X R19, RZ, RZ, RZ, P1 ;  /* 0x000000ffff137224 */ /* 0x000fe200008e06ff */
[----:B------:R-:W-:Y:S01]  /*0be0*/  IADD3 RZ, P1, R15, R16, RZ ;  /* 0x000000100fff7210 */ /* 0x000fe20007f3e0ff */
[----:B------:R-:W-:-:S04]  /*0bf0*/  IMAD.MOV.U32 R18, RZ, RZ, R17 ;  /* 0x000000ffff127224 */ /* 0x000fc800078e0011 */
[----:B------:R-:W-:-:S08]  /*0c00*/  IMAD.WIDE.U32.X R14, R7, R23, R18, P1 ;  /* 0x00000017070e7225 */ /* 0x000fd000008e0412 */
.L_x_10:
[----:B------:R-:W0:Y:S01]  /*0c10*/  LDC.64 R28, c[0x0][0x740] ;  /* 0x0001d000ff1c7b82 */ /* 0x000e220000000a00 */
[-CC-:B------:R-:W-:Y:S02]  /*0c20*/  SHF.R.U64 R27, R14, R20.reuse, R15.reuse ;  /* 0x000000140e1b7219 */ /* 0x180fe4000000120f */
[----:B------:R-:W-:Y:S02]  /*0c30*/  SHF.R.U32.HI R5, RZ, R20, R15 ;  /* 0x00000014ff057219 */ /* 0x000fe4000001160f */
[----:B------:R-:W-:-:S03]  /*0c40*/  IADD3 R7, P1, RZ, -R27, RZ ;  /* 0x8000001bff077210 */ /* 0x000fc60007f3e0ff */
[----:B------:R-:W1:Y:S02]  /*0c50*/  LDC R22, c[0x0][0x718] ;  /* 0x0001c600ff167b82 */ /* 0x000e640000000800 */
[----:B------:R-:W-:Y:S02]  /*0c60*/  IMAD.X R5, RZ, RZ, ~R5, P1 ;  /* 0x000000ffff057224 */ /* 0x000fe400008e0e05 */
[----:B------:R-:W-:-:S04]  /*0c70*/  IMAD.WIDE.U32 R14, R7, R24, R2 ;  /* 0x00000018070e7225 */ /* 0x000fc800078e0002 */
[----:B------:R-:W2:Y:S01]  /*0c80*/  LDC R20, c[0x0][0x708] ;  /* 0x0001c200ff147b82 */ /* 0x000ea20000000800 */
[----:B------:R-:W-:Y:S02]  /*0c90*/  IMAD R16, R5, R24, RZ ;  /* 0x0000001805107224 */ /* 0x000fe400078e02ff */
[----:B------:R-:W-:Y:S02]  /*0ca0*/  IMAD.MOV.U32 R5, RZ, RZ, -0x1 ;  /* 0xffffffffff057424 */ /* 0x000fe400078e00ff */
[----:B------:R-:W-:Y:S02]  /*0cb0*/  IMAD R7, R7, R25, R16 ;  /* 0x0000001907077224 */ /* 0x000fe400078e0210 */
[----:B------:R-:W-:Y:S01]  /*0cc0*/  IMAD R25, R13, R21, R8 ;  /* 0x000000150d197224 */ /* 0x000fe200078e0208 */
[----:B------:R-:W3:Y:S01]  /*0cd0*/  LDC R26, c[0x0][0x758] ;  /* 0x0001d600ff1a7b82 */ /* 0x000ee20000000800 */
[----:B------:R-:W-:Y:S01]  /*0ce0*/  IMAD.IADD R7, R15, 0x1, R7 ;  /* 0x000000010f077824 */ /* 0x000fe200078e0207 */
[----:B0-----:R-:W-:Y:S01]  /*0cf0*/  ISETP.NE.U32.AND P1, PT, R28, RZ, PT ;  /* 0x000000ff1c00720c */ /* 0x001fe20003f25070 */
[----:B------:R-:W-:-:S03]  /*0d00*/  IMAD.MOV.U32 R21, RZ, RZ, 0x1 ;  /* 0x00000001ff157424 */ /* 0x000fc600078e00ff */
[----:B------:R-:W-:Y:S02]  /*0d10*/  ISETP.NE.AND.EX P1, PT, R29, RZ, PT, P1 ;  /* 0x000000ff1d00720c */ /* 0x000fe40003f25310 */
[----:B------:R-:W0:Y:S01]  /*0d20*/  LDC R24, c[0x0][0x700] ;  /* 0x0001c000ff187b82 */ /* 0x000e220000000800 */
[-CC-:B-1----:R-:W-:Y:S02]  /*0d30*/  SHF.R.U64 R18, R14, R22.reuse, R7.reuse ;  /* 0x000000160e127219 */ /* 0x182fe40000001207 */
[----:B------:R-:W-:-:S05]  /*0d40*/  SHF.R.U32.HI R7, RZ, R22, R7 ;  /* 0x00000016ff077219 */ /* 0x000fca0000011607 */
[----:B------:R-:W1:Y:S01]  /*0d50*/  LDC R19, c[0x0][0x748] ;  /* 0x0001d200ff137b82 */ /* 0x000e620000000800 */
[-CC-:B--2---:R-:W-:Y:S02]  /*0d60*/  SHF.R.U64 R22, R18, R20.reuse, R7.reuse ;  /* 0x0000001412167219 */ /* 0x184fe40000001207 */
[----:B------:R-:W-:-:S05]  /*0d70*/  SHF.R.U32.HI R7, RZ, R20, R7 ;  /* 0x00000014ff077219 */ /* 0x000fca0000011607 */
[----:B------:R-:W2:Y:S01]  /*0d80*/  LDC R30, c[0x0][0x738] ;  /* 0x0001ce00ff1e7b82 */ /* 0x000ea20000000800 */
[-CC-:B---3--:R-:W-:Y:S02]  /*0d90*/  SHF.R.U64 R20, R22, R26.reuse, R7.reuse ;  /* 0x0000001a16147219 */ /* 0x188fe40000001207 */
[-C--:B------:R-:W-:Y:S02]  /*0da0*/  SHF.L.U32 R5, R5, R26.reuse, RZ ;  /* 0x0000001a05057219 */ /* 0x080fe400000006ff */
[----:B------:R-:W-:Y:S01]  /*0db0*/  SHF.R.U32.HI R9, RZ, R26, R7 ;  /* 0x0000001aff097219 */ /* 0x000fe20000011607 */
[----:B------:R-:W-:Y:S01]  /*0dc0*/  IMAD.MOV.U32 R8, RZ, RZ, R20 ;  /* 0x000000ffff087224 */ /* 0x000fe200078e0014 */
[----:B------:R-:W-:Y:S01]  /*0dd0*/  LOP3.LUT R7, RZ, R5, RZ, 0x33, !PT ;  /* 0x00000005ff077212 */ /* 0x000fe200078e33ff */
[----:B------:R-:W3:Y:S01]  /*0de0*/  LDC R23, c[0x0][0x710] ;  /* 0x0001c400ff177b82 */ /* 0x000ee20000000800 */
[----:B------:R-:W-:Y:S05]  /*0df0*/  @!P1 BRA `(.L_x_11) ;  /* 0x0000000000289947 */ /* 0x000fea0003800000 */
[----:B------:R-:W4:Y:S02]  /*0e00*/  LDC R5, c[0x0][0x74c] ;  /* 0x0001d300ff057b82 */ /* 0x000f240000000800 */
[----:B----4-:R-:W-:-:S05]  /*0e10*/  IADD3 R5, P1, R20, R5, RZ ;  /* 0x0000000514057210 */ /* 0x010fca0007f3e0ff */
        /* <DEDUP_REMOVED lines=8> */
.L_x_11:
[----:B-1----:R-:W-:Y:S01]  /*0ea0*/  SHF.R.U64 R9, R8, R19, R9 ;  /* 0x0000001308097219 */ /* 0x002fe20000001209 */
[----:B------:R-:W-:Y:S01]  /*0eb0*/  IMAD.MOV.U32 R14, RZ, RZ, 0x1 ;  /* 0x00000001ff0e7424 */ /* 0x000fe200078e00ff */
[----:B------:R-:W-:Y:S01]  /*0ec0*/  LOP3.LUT R8, R22, R7, RZ, 0xc0, !PT ;  /* 0x0000000716087212 */ /* 0x000fe200078ec0ff */
[----:B0-----:R-:W-:Y:S01]  /*0ed0*/  VIADD R7, R24, 0xffffffff ;  /* 0xffffffff18077836 */ /* 0x001fe20000000000 */
[----:B------:R-:W-:Y:S01]  /*0ee0*/  SHF.L.U32 R5, R21, R26, RZ ;  /* 0x0000001a15057219 */ /* 0x000fe200000006ff */
[----:B------:R-:W-:Y:S01]  /*0ef0*/  IMAD.MOV R13, RZ, RZ, -R9 ;  /* 0x000000ffff0d7224 */ /* 0x000fe200078e0a09 */
[----:B------:R-:W-:Y:S02]  /*0f00*/  SEL R12, R12, R25, !P4 ;  /* 0x000000190c0c7207 */ /* 0x000fe40006000000 */
[----:B------:R-:W-:Y:S01]  /*0f10*/  LOP3.LUT R7, R18, R7, RZ, 0xc0, !PT ;  /* 0x0000000712077212 */ /* 0x000fe200078ec0ff */
[----:B------:R-:W-:Y:S02]  /*0f20*/  IMAD R9, R5, R9, R8 ;  /* 0x0000000905097224 */ /* 0x000fe400078e0208 */
[----:B--2---:R-:W-:-:S02]  /*0f30*/  IMAD R5, R13, R30, R20 ;  /* 0x0000001e0d057224 */ /* 0x004fc400078e0214 */
[----:B---3--:R-:W-:Y:S02]  /*0f40*/  IMAD R12, R9, R23, R12 ;  /* 0x00000017090c7224 */ /* 0x008fe400078e020c */
[----:B------:R-:W-:-:S05]  /*0f50*/  IMAD R5, R5, R24, R7 ;  /* 0x0000001805057224 */ /* 0x000fca00078e0207 */
[----:B------:R-:W-:Y:S02]  /*0f60*/  SEL R7, R5, R12, !P4 ;  /* 0x0000000c05077207 */ /* 0x000fe40006000000 */
[----:B------:R-:W-:Y:S01]  /*0f70*/  SEL R103, R12, R5, !P4 ;  /* 0x000000050c677207 */ /* 0x000fe20006000000 */
[----:B------:R-:W-:-:S07]  /*0f80*/  IMAD.MOV.U32 R5, RZ, RZ, R27 ;  /* 0x000000ffff057224 */ /* 0x000fce00078e001b */
.L_x_9:
[----:B------:R-:W-:-:S08]  /*0f90*/  NOP ;  /* 0x0000000000007918 */ /* 0x000fd00000000000 */
[----:B------:R-:W0:Y:S02]  /*0fa0*/  USETMAXREG.TRY_ALLOC.CTAPOOL UP0, 0xe8 ;  /* 0x000000e8000079c8 */ /* 0x000e240008000600 */
[----:B0-----:R-:W-:-:S13]  /*0fb0*/  PLOP3.LUT P1, PT, PT, PT, UP0, 0x80, 0x0 ;  /* 0x000000000000781c */ /* 0x001fda0003f2f008 */
[----:B------:R-:W-:Y:S05]  /*0fc0*/  @!P1 BRA `(.L_x_9) ;  /* 0xfffffffc00f09947 */ /* 0x000fea000383ffff */
[----:B------:R-:W-:Y:S01]  /*0fd0*/  ULDC.64 UR6, c[0x0][0x698] ;  /* 0x0001a60000067ab9 */ /* 0x000fe20000000a00 */
[----:B------:R-:W-:Y:S01]  /*0fe0*/  ULDC.64 UR14, c[0x0][0x208] ;  /* 0x00008200000e7ab9 */ /* 0x000fe20000000a00 */
[----:B------:R-:W-:-:S04]  /*0ff0*/  ISETP.NE.U32.AND P1, PT, RZ, UR6, PT ;  /* 0x00000006ff007c0c */ /* 0x000fc8000bf25070 */
[----:B------:R-:W-:-:S13]  /*1000*/  ISETP.NE.AND.EX P1, PT, RZ, UR7, PT, P1 ;  /* 0x00000007ff007c0c */ /* 0x000fda000bf25310 */
[----:B------:R-:W-:Y:S05]  /*1010*/  @!P1 BRA `(.L_x_12) ;  /* 0x00000000001c9947 */ /* 0x000fea0003800000 */
[----:B------:R-:W0:Y:S02]  /*1020*/  LDC.64 R8, c[0x0][0x698] ;  /* 0x0001a600ff087b82 */ /* 0x000e240000000a00 */
[----:B0-----:R-:W2:Y:S02]  /*1030*/  LDG.E.64 R8, desc[UR14][R8.64] ;  /* 0x0000000e08087981 */ /* 0x001ea4000c1e1b00 */
[----:B--2---:R-:W-:-:S04]  /*1040*/  ISETP.NE.U32.AND P1, PT, R8, RZ, PT ;  /* 0x000000ff0800720c */ /* 0x004fc80003f25070 */
[----:B------:R-:W-:-:S13]  /*1050*/  ISETP.NE.AND.EX P1, PT, R9, RZ, PT, P1 ;  /* 0x000000ff0900720c */ /* 0x000fda0003f25310 */
[----:B------:R-:W-:Y:S05]  /*1060*/  @!P1 BRA `(.L_x_12) ;  /* 0x0000000000089947 */ /* 0x000fea0003800000 */
[----:B------:R0:W5:Y:S01]  /*1070*/  LD.E R117, desc[UR14][R8.64] ;  /* 0x0000000e08757980 */ /* 0x000162000c101900 */
[----:B------:R-:W-:Y:S05]  /*1080*/  BRA `(.L_x_13) ;  /* 0x0000000000207947 */ /* 0x000fea0003800000 */
.L_x_12:
[----:B------:R-:W-:Y:S02]  /*1090*/  ULDC.64 UR6, c[0x0][0x688] ;  /* 0x0001a20000067ab9 */ /* 0x000fe40000000a00 */
[----:B------:R-:W-:-:S04]  /*10a0*/  ISETP.NE.U32.AND P1, PT, RZ, UR6, PT ;  /* 0x00000006ff007c0c */ /* 0x000fc8000bf25070 */
[----:B------:R-:W-:-:S13]  /*10b0*/  ISETP.NE.AND.EX P1, PT, RZ, UR7, PT, P1 ;  /* 0x00000007ff007c0c */ /* 0x000fda000bf25310 */
[----:B------:R-:W-:Y:S05]  /*10c0*/  @!P1 BRA `(.L_x_14) ;  /* 0x00000000000c9947 */ /* 0x000fea0003800000 */
[----:B------:R-:W0:Y:S02]  /*10d0*/  LDC.64 R8, c[0x0][0x688] ;  /* 0x0001a200ff087b82 */ /* 0x000e240000000a00 */
[----:B0-----:R1:W5:Y:S01]  /*10e0*/  LDG.E R117, desc[UR14][R8.64] ;  /* 0x0000000e08757981 */ /* 0x001362000c1e1900 */
[----:B------:R-:W-:Y:S05]  /*10f0*/  BRA `(.L_x_13) ;  /* 0x0000000000047947 */ /* 0x000fea0003800000 */
.L_x_14:
[----:B------:R-:W2:Y:S02]  /*1100*/  LDC R117, c[0x0][0x680] ;  /* 0x0001a000ff757b82 */ /* 0x000ea40000000800 */
.L_x_13:
[----:B------:R-:W-:Y:S02]  /*1110*/  ULDC.64 UR6, c[0x0][0x6a0] ;  /* 0x0001a80000067ab9 */ /* 0x000fe40000000a00 */
[----:B------:R-:W-:-:S04]  /*1120*/  ISETP.NE.U32.AND P1, PT, RZ, UR6, PT ;  /* 0x00000006ff007c0c */ /* 0x000fc8000bf25070 */
[----:B------:R-:W-:-:S13]  /*1130*/  ISETP.NE.AND.EX P1, PT, RZ, UR7, PT, P1 ;  /* 0x00000007ff007c0c */ /* 0x000fda000bf25310 */
[----:B------:R-:W-:Y:S05]  /*1140*/  @!P1 BRA `(.L_x_15) ;  /* 0x00000000001c9947 */ /* 0x000fea0003800000 */
[----:B01----:R-:W0:Y:S02]  /*1150*/  LDC.64 R8, c[0x0][0x6a0] ;  /* 0x0001a800ff087b82 */ /* 0x003e240000000a00 */
[----:B0-----:R-:W3:Y:S02]  /*1160*/  LDG.E.64 R8, desc[UR14][R8.64] ;  /* 0x0000000e08087981 */ /* 0x001ee4000c1e1b00 */
[----:B---3--:R-:W-:-:S04]  /*1170*/  ISETP.NE.U32.AND P1, PT, R8, RZ, PT ;  /* 0x000000ff0800720c */ /* 0x008fc80003f25070 */
[----:B------:R-:W-:-:S13]  /*1180*/  ISETP.NE.AND.EX P1, PT, R9, RZ, PT, P1 ;  /* 0x000000ff0900720c */ /* 0x000fda0003f25310 */
[----:B------:R-:W-:Y:S05]  /*1190*/  @!P1 BRA `(.L_x_15) ;  /* 0x0000000000089947 */ /* 0x000fea0003800000 */
[----:B------:R0:W5:Y:S01]  /*11a0*/  LD.E R116, desc[UR14][R8.64] ;  /* 0x0000000e08747980 */ /* 0x000162000c101900 */
[----:B------:R-:W-:Y:S05]  /*11b0*/  BRA `(.L_x_16) ;  /* 0x0000000000207947 */ /* 0x000fea0003800000 */
.L_x_15:
[----:B------:R-:W-:Y:S02]  /*11c0*/  ULDC.64 UR6, c[0x0][0x690] ;  /* 0x0001a40000067ab9 */ /* 0x000fe40000000a00 */
[----:B------:R-:W-:-:S04]  /*11d0*/  ISETP.NE.U32.AND P1, PT, RZ, UR6, PT ;  /* 0x00000006ff007c0c */ /* 0x000fc8000bf25070 */
[----:B------:R-:W-:-:S13]  /*11e0*/  ISETP.NE.AND.EX P1, PT, RZ, UR7, PT, P1 ;  /* 0x00000007ff007c0c */ /* 0x000fda000bf25310 */
[----:B------:R-:W-:Y:S05]  /*11f0*/  @!P1 BRA `(.L_x_17) ;  /* 0x00000000000c9947 */ /* 0x000fea0003800000 */
[----:B01----:R-:W0:Y:S02]  /*1200*/  LDC.64 R8, c[0x0][0x690] ;  /* 0x0001a400ff087b82 */ /* 0x003e240000000a00 */
[----:B0-----:R1:W5:Y:S01]  /*1210*/  LDG.E R116, desc[UR14][R8.64] ;  /* 0x0000000e08747981 */ /* 0x001362000c1e1900 */
[----:B------:R-:W-:Y:S05]  /*1220*/  BRA `(.L_x_16) ;  /* 0x0000000000047947 */ /* 0x000fea0003800000 */
.L_x_17:
[----:B------:R-:W3:Y:S02]  /*1230*/  LDC R116, c[0x0][0x684] ;  /* 0x0001a100ff747b82 */ /* 0x000ee40000000800 */
.L_x_16:
[----:B------:R-:W-:-:S13]  /*1240*/  LOP3.LUT P1, RZ, R14, 0xff, RZ, 0xc0, !PT ;  /* 0x000000ff0eff7812 */ /* 0x000fda000782c0ff */
[----:B------:R-:W-:Y:S05]  /*1250*/  @!P1 EXIT ;  /* 0x000000000000994d */ /* 0x000fea0003800000 */
[----:B------:R-:W4:Y:S01]  /*1260*/  LDC.64 R16, c[0x0][0x288] ;  /* 0x0000a200ff107b82 */ /* 0x000f220000000a00 */
[----:B01----:R-:W-:Y:S01]  /*1270*/  SHF.R.U32.HI R8, RZ, 0x2, R110 ;  /* 0x00000002ff087819 */ /* 0x003fe2000001166e */
[----:B------:R-:W-:Y:S01]  /*1280*/  ULDC.64 UR6, c[0x0][0x6c8] ;  /* 0x0001b20000067ab9 */ /* 0x000fe20000000a00 */
[----:B------:R-:W-:Y:S01]  /*1290*/  SHF.R.U32.HI R12, RZ, 0x5, R10 ;  /* 0x00000005ff0c7819 */ /* 0x000fe2000001160a */
[----:B------:R-:W-:Y:S01]  /*12a0*/  IMAD.SHL.U32 R10, R112, 0x20, RZ ;  /* 0x00000020700a7824 */ /* 0x000fe200078e00ff */
[----:B------:R-:W-:Y:S01]  /*12b0*/  LOP3.LUT R9, R8, 0x7, RZ, 0xc0, !PT ;  /* 0x0000000708097812 */ /* 0x000fe200078ec0ff */
[----:B------:R-:W-:Y:S01]  /*12c0*/  IMAD.SHL.U32 R8, R110, 0x200, RZ ;  /* 0x000002006e087824 */ /* 0x000fe200078e00ff */
[----:B------:R-:W-:Y:S01]  /*12d0*/  USHF.L.U64.HI UR5, UR6, 0x3, UR7 ;  /* 0x0000000306057899 */ /* 0x000fe20008010207 */
[----:B------:R-:W-:Y:S01]  /*12e0*/  IMAD.SHL.U32 R14, R12, 0x10, RZ ;  /* 0x000000100c0e7824 */ /* 0x000fe200078e00ff */
[----:B------:R-:W-:Y:S01]  /*12f0*/  LOP3.LUT R13, R10, 0x1c00, RZ, 0xc0, !PT ;  /* 0x00001c000a0d7812 */ /* 0x000fe200078ec0ff */
[----:B------:R-:W0:Y:S01]  /*1300*/  LDC R113, c[0x0][0x758] ;  /* 0x0001d600ff717b82 */ /* 0x000e220000000800 */
[--C-:B------:R-:W-:Y:S01]  /*1310*/  IMAD R15, R12, -0x10, -R9.reuse ;  /* 0xfffffff00c0f7824 */ /* 0x100fe200078e0a09 */
[----:B------:R-:W-:Y:S01]  /*1320*/  LOP3.LUT R12, R11, 0x1, RZ, 0xc0, !PT ;  /* 0x000000010b0c7812 */ /* 0x000fe200078ec0ff */
[----:B------:R-:W-:Y:S01]  /*1330*/  ULDC UR7, c[0x0][0x284] ;  /* 0x0000a10000077ab9 */ /* 0x000fe20000000800 */
[----:B------:R-:W-:Y:S01]  /*1340*/  LOP3.LUT R10, R13, 0x200, R8, 0xf8, !PT ;  /* 0x000002000d0a7812 */ /* 0x000fe200078ef808 */
[----:B------:R-:W-:Y:S01]  /*1350*/  IMAD.SHL.U32 R8, R11, 0x40, RZ ;  /* 0x000000400b087824 */ /* 0x000fe200078e00ff */
[----:B------:R-:W-:Y:S01]  /*1360*/  LOP3.LUT R115, R14, 0xfffffff0, R9, 0xe2, !PT ;  /* 0xfffffff00e737812 */ /* 0x000fe200078ee209 */
[C---:B------:R-:W-:Y:S01]  /*1370*/  IMAD.SHL.U32 R9, R110.reuse, 0x10, RZ ;  /* 0x000000106e097824 */ /* 0x040fe200078e00ff */
[----:B------:R-:W-:Y:S01]  /*1380*/  LOP3.LUT R11, R110, 0x3, RZ, 0xc0, !PT ;  /* 0x000000036e0b7812 */ /* 0x000fe200078ec0ff */
[----:B------:R-:W-:Y:S01]  /*1390*/  IMAD.MOV.U32 R14, RZ, RZ, -0x1 ;  /* 0xffffffffff0e7424 */ /* 0x000fe200078e00ff */
[----:B------:R-:W-:Y:S01]  /*13a0*/  LOP3.LUT R115, R115, 0x40, R8, 0xf8, !PT ;  /* 0x0000004073737812 */ /* 0x000fe200078ef808 */
[----:B------:R-:W-:Y:S01]  /*13b0*/  IMAD R12, R12, -0x40, R15 ;  /* 0xffffffc00c0c7824 */ /* 0x000fe200078e020f */
[----:B------:R-:W-:Y:S01]  /*13c0*/  LOP3.LUT R10, R10, 0x1c0, R9, 0xf8, !PT ;  /* 0x000001c00a0a7812 */ /* 0x000fe200078ef809 */
[----:B------:R-:W-:Y:S01]  /*13d0*/  IMAD.SHL.U32 R110, R110, 0x2, RZ ;  /* 0x000000026e6e7824 */ /* 0x000fe200078e00ff */
[----:B------:R-:W-:Y:S01]  /*13e0*/  SHF.R.U32.HI R112, RZ, 0x7, R112 ;  /* 0x00000007ff707819 */ /* 0x000fe20000011670 */
[----:B----4-:R-:W-:Y:S01]  /*13f0*/  VIADD R8, R17, 0x3f ;  /* 0x0000003f11087836 */ /* 0x010fe20000000000 */
[----:B------:R-:W-:Y:S01]  /*1400*/  LOP3.LUT R154, R4, 0x1, RZ, 0xfc, !PT ;  /* 0x00000001049a7812 */ /* 0x000fe200078efcff */
[----:B------:R-:W-:Y:S01]  /*1410*/  IMAD R114, R11, -0x2, R16 ;  /* 0xfffffffe0b727824 */ /* 0x000fe200078e0210 */
[----:B------:R-:W-:Y:S01]  /*1420*/  CS2R R108, SRZ ;  /* 0x00000000006c7805 */ /* 0x000fe2000001ff00 */
[----:B------:R-:W-:Y:S01]  /*1430*/  IMAD.MOV.U32 R16, RZ, RZ, 0x1 ;  /* 0x00000001ff107424 */ /* 0x000fe200078e00ff */
[----:B------:R-:W-:Y:S01]  /*1440*/  SHF.R.S32.HI R9, RZ, 0x1f, R8 ;  /* 0x0000001fff097819 */ /* 0x000fe20000011408 */
[----:B------:R-:W-:Y:S01]  /*1450*/  VIADD R106, R12, UR7 ;  /* 0x000000070c6a7c36 */ /* 0x000fe20008000000 */
[----:B------:R-:W-:Y:S01]  /*1460*/  SHF.R.U32.HI R105, RZ, 0x3, R10 ;  /* 0x00000003ff697819 */ /* 0x000fe2000001160a */
[----:B------:R-:W-:Y:S01]  /*1470*/  USHF.L.U32 UR6, UR6, 0x3, URZ ;  /* 0x0000000306067899 */ /* 0x000fe2000800063f */
[----:B------:R-:W-:-:S02]  /*1480*/  LEA.HI R9, R9, R8, RZ, 0x6 ;  /* 0x0000000809097211 */ /* 0x000fc400078f30ff */
[-C--:B0-----:R-:W-:Y:S02]  /*1490*/  SHF.L.U32 R14, R14, R113.reuse, RZ ;  /* 0x000000710e0e7219 */ /* 0x081fe400000006ff */
[----:B------:R-:W-:Y:S02]  /*14a0*/  SHF.R.S32.HI R111, RZ, 0x6, R9 ;  /* 0x00000006ff6f7819 */ /* 0x000fe40000011409 */
[----:B------:R-:W-:Y:S02]  /*14b0*/  SHF.L.U32 R113, R16, R113, RZ ;  /* 0x0000007110717219 */ /* 0x000fe400000006ff */
[----:B------:R-:W-:Y:S02]  /*14c0*/  VIMNMX R104, RZ, R111, PT ;  /* 0x0000006fff687248 */ /* 0x000fe40003fe0100 */
[----:B------:R-:W-:-:S03]  /*14d0*/  LOP3.LUT R107, RZ, R14, RZ, 0x33, !PT ;  /* 0x0000000eff6b7212 */ /* 0x000fc600078e33ff */
[----:B------:R-:W-:-:S07]  /*14e0*/  IMAD.IADD R104, R111, 0x1, -R104 ;  /* 0x000000016f687824 */ /* 0x000fce00078e0a68 */
.L_x_154:
[----:B------:R-:W0:Y:S01]  /*14f0*/  SHFL.IDX PT, R8, R112, RZ, 0x1f ;  /* 0x00001fff70087589 */ /* 0x000e2200000e0000 */
[----:B-1----:R-:W1:Y:S01]  /*1500*/  S2UR UR10, SR_CgaCtaId ;  /* 0x00000000000a79c3 */ /* 0x002e620000008800 */
[----:B------:R-:W-:Y:S01]  /*1510*/  ISETP.GE.AND P1, PT, R104, 0x1, PT ;  /* 0x000000016800780c */ /* 0x000fe20003f26270 */
[----:B------:R-:W-:Y:S01]  /*1520*/  UMOV UR9, 0x400 ;  /* 0x0000040000097882 */ /* 0x000fe20000000000 */
[----:B------:R-:W-:Y:S02]  /*1530*/  CS2R R54, SRZ ;  /* 0x0000000000367805 */ /* 0x000fe4000001ff00 */
[----:B------:R-:W-:Y:S02]  /*1540*/  CS2R R56, SRZ ;  /* 0x0000000000387805 */ /* 0x000fe4000001ff00 */
[----:B------:R-:W-:Y:S02]  /*1550*/  CS2R R58, SRZ ;  /* 0x00000000003a7805 */ /* 0x000fe4000001ff00 */
[----:B------:R-:W-:-:S02]  /*1560*/  CS2R R60, SRZ ;  /* 0x00000000003c7805 */ /* 0x000fc4000001ff00 */
[----:B------:R-:W-:Y:S02]  /*1570*/  CS2R R62, SRZ ;  /* 0x00000000003e7805 */ /* 0x000fe4000001ff00 */
[----:B------:R-:W-:Y:S02]  /*1580*/  CS2R R64, SRZ ;  /* 0x0000000000407805 */ /* 0x000fe4000001ff00 */
        /* <DEDUP_REMOVED lines=14> */
[----:B0-----:R-:W-:Y:S01]  /*1670*/  R2UR UR7, R8 ;  /* 0x00000000080772ca */ /* 0x001fe200000e0000 */
[----:B-1----:R-:W-:Y:S01]  /*1680*/  ULEA UR9, UR10, UR9, 0x18 ;  /* 0x000000090a097291 */ /* 0x002fe2000f8ec03f */
        /* <DEDUP_REMOVED lines=10> */
[----:B------:R-:W-:Y:S01]  /*1730*/  CS2R R50, SRZ ;  /* 0x0000000000327805 */ /* 0x000fe2000001ff00 */
[----:B------:R-:W-:Y:S01]  /*1740*/  ULEA.HI UR8, UR7, UR7, URZ, 0x1 ;  /* 0x0000000707087291 */ /* 0x000fe2000f8f083f */
[----:B------:R-:W-:-:S03]  /*1750*/  CS2R R52, SRZ ;  /* 0x0000000000347805 */ /* 0x000fc6000001ff00 */
[----:B------:R-:W-:-:S04]  /*1760*/  ULOP3.LUT UR8, UR8, 0xffffe, URZ, 0xc0, !UPT ;  /* 0x000ffffe08087892 */ /* 0x000fc8000f8ec03f */
[----:B------:R-:W-:-:S04]  /*1770*/  UIADD3 UR8, UR7, -UR8, URZ ;  /* 0x8000000807087290 */ /* 0x000fc8000fffe03f */
[----:B------:R-:W-:Y:S01]  /*1780*/  ULEA UR8, UR8, UR9, 0xc ;  /* 0x0000000908087291 */ /* 0x000fe2000f8e603f */
[----:B--234-:R-:W-:Y:S11]  /*1790*/  @!P1 BRA `(.L_x_18) ;  /* 0x0000000400209947 */ /* 0x01cff60003800000 */
[----:B------:R-:W-:Y:S01]  /*17a0*/  UIADD3 UR8, UR8, 0x180, URZ ;  /* 0x0000018008087890 */ /* 0x000fe2000fffe03f */
[----:B------:R-:W-:Y:S01]  /*17b0*/  R2UR UR7, R108 ;  /* 0x000000006c0772ca */ /* 0x000fe200000e0000 */
[----:B------:R-:W-:Y:S01]  /*17c0*/  IMAD.MOV.U32 R8, RZ, RZ, R104 ;  /* 0x000000ffff087224 */ /* 0x000fe200078e0068 */
[----:B------:R-:W-:Y:S01]  /*17d0*/  UPLOP3.LUT UP0, UPT, UPT, UPT, UPT, 0x40, 0x0 ;  /* 0x000000000000789c */ /* 0x000fe20003f0e870 */
[----:B------:R-:W-:Y:S01]  /*17e0*/  IMAD.MOV.U32 R9, RZ, RZ, R109 ;  /* 0x000000ffff097224 */ /* 0x000fe200078e006d */
[----:B------:R-:W-:Y:S01]  /*17f0*/  USHF.R.U32.HI UR8, URZ, 0x4, UR8 ;  /* 0x000000043f087899 */ /* 0x000fe20008011608 */
[----:B------:R-:W-:-:S03]  /*1800*/  IMAD.MOV.U32 R10, RZ, RZ, R108 ;  /* 0x000000ffff0a7224 */ /* 0x000fc600078e006c */
[----:B------:R-:W-:-:S04]  /*1810*/  ULOP3.LUT UR8, UR8, 0x3fff, URZ, 0xc0, !UPT ;  /* 0x00003fff08087892 */ /* 0x000fc8000f8ec03f */
[----:B------:R-:W-:-:S12]  /*1820*/  ULOP3.LUT UR16, UR8, 0x10000, URZ, 0xfc, !UPT ;  /* 0x0001000008107892 */ /* 0x000fd8000f8efc3f */
.L_x_25:
[----:B------:R-:W-:-:S13]  /*1830*/  ISETP.NE.AND P2, PT, R154, 0x3, PT ;  /* 0x000000039a00780c */ /* 0x000fda0003f45270 */
[----:B01--4-:R-:W-:Y:S05]  /*1840*/  @!P2 BRA `(.L_x_19) ;  /* 0x000000000004a947 */ /* 0x013fea0003800000 */
[----:B------:R-:W-:Y:S01]  /*1850*/  BPT.TRAP 0x1 ;  /* 0x000000040000795c */ /* 0x000fe20000300000 */
.L_x_19:
[----:B------:R-:W0:Y:S01]  /*1860*/  S2UR UR9, SR_CgaCtaId ;  /* 0x00000000000979c3 */ /* 0x000e220000008800 */
[----:B------:R-:W-:Y:S01]  /*1870*/  UMOV UR8, 0x400 ;  /* 0x0000040000087882 */ /* 0x000fe20000000000 */
[----:B------:R-:W-:Y:S01]  /*1880*/  SHF.L.U32 R12, R9, 0x1f, RZ ;  /* 0x0000001f090c7819 */ /* 0x000fe200000006ff */
[----:B0-----:R-:W-:-:S04]  /*1890*/  ULEA UR17, UR9, UR8, 0x18 ;  /* 0x0000000809117291 */ /* 0x001fc8000f8ec03f */
[----:B------:R-:W-:-:S09]  /*18a0*/  ULEA UR8, UR7, UR17, 0x3 ;  /* 0x0000001107087291 */ /* 0x000fd2000f8e183f */
[----:B------:R0:W1:Y:S01]  /*18b0*/  SYNCS.PHASECHK.TRANS64.TRYWAIT P1, [UR8], R12 ;  /* 0x0000000cff0075a7 */ /* 0x0000620008020148 */
[----:B------:R-:W-:Y:S05]  /*18c0*/  @!P2 BRA `(.L_x_20) ;  /* 0x000000000004a947 */ /* 0x000fea0003800000 */
[----:B------:R-:W-:Y:S01]  /*18d0*/  BPT.TRAP 0x1 ;  /* 0x000000040000795c */ /* 0x000fe20000300000 */
.L_x_20:
[----:B------:R-:W-:-:S04]  /*18e0*/  IMAD.U32 R14, RZ, RZ, UR7 ;  /* 0x00000007ff0e7e24 */ /* 0x000fc8000f8e00ff */
[----:B------:R-:W-:Y:S01]  /*18f0*/  IMAD R11, R14, 0x800, R105 ;  /* 0x000008000e0b7824 */ /* 0x000fe200078e0269 */
[----:B-1----:R-:W-:Y:S06]  /*1900*/  @P1 BRA `(.L_x_21) ;  /* 0x0000000000081947 */ /* 0x002fec0003800000 */
[----:B------:R-:W1:Y:S02]  /*1910*/  SYNCS.PHASECHK.TRANS64.TRYWAIT P1, [UR8], R12 ;  /* 0x0000000cff0075a7 */ /* 0x000e640008020148 */
[----:B-1----:R-:W-:Y:S05]  /*1920*/  @!P1 BRA `(.L_x_22) ;  /* 0x0000006c002c9947 */ /* 0x002fea0003800000 */
.L_x_21:
[----:B------:R-:W-:Y:S01]  /*1930*/  LDS.64 R88, [R11+UR17+0x30180] ;  /* 0x030180110b587984 */ /* 0x000fe20008000a00 */
[----:B------:R-:W-:Y:S02]  /*1940*/  UIADD3 UR8, UR17, 0x20180, URZ ;  /* 0x0002018011087890 */ /* 0x000fe4000fffe03f */
[----:B------:R-:W-:Y:S01]  /*1950*/  ULEA UR13, UR7, UR16, 0xa ;  /* 0x00000010070d7291 */ /* 0x000fe2000f8e503f */
[----:B------:R-:W4:Y:S01]  /*1960*/  LDS.64 R90, [R11+UR17+0x30580] ;  /* 0x030580110b5a7984 */ /* 0x000f220008000a00 */
[----:B------:R-:W-:Y:S01]  /*1970*/  USHF.R.U32.HI UR8, URZ, 0x4, UR8 ;  /* 0x000000043f087899 */ /* 0x000fe20008011608 */
[----:B------:R-:W-:Y:S01]  /*1980*/  UMOV UR9, 0x80000020 ;  /* 0x8000002000097882 */ /* 0x000fe20000000000 */
[----:B------:R-:W-:Y:S02]  /*1990*/  UMOV UR11, 0x40000040 ;  /* 0x40000040000b7882 */ /* 0x000fe40000000000 */
[----:B------:R-:W-:-:S04]  /*19a0*/  ULOP3.LUT UR8, UR8, 0x3fff, URZ, 0xc0, !UPT ;  /* 0x00003fff08087892 */ /* 0x000fc8000f8ec03f */
[----:B------:R-:W-:-:S04]  /*19b0*/  ULOP3.LUT UR8, UR8, 0x10000, URZ, 0xfc, !UPT ;  /* 0x0001000008087892 */ /* 0x000fc8000f8efc3f */
[----:B------:R-:W-:-:S03]  /*19c0*/  ULEA UR12, UR7, UR8, 0x9 ;  /* 0x00000008070c7291 */ /* 0x000fc6000f8e483f */
[----:B------:R-:W-:-:S04]  /*19d0*/  UMOV UR8, UR13 ;  /* 0x0000000d00087c82 */ /* 0x000fc80008000000 */
[----:B------:R-:W-:Y:S01]  /*19e0*/  UMOV UR10, UR12 ;  /* 0x0000000c000a7c82 */ /* 0x000fe20008000000 */
[----:B----4-:R-:W-:-:S06]  /*19f0*/  WARPGROUP.ARRIVE ;  /* 0x00000000000079c5 */ /* 0x010fcc0000000000 */
[----:B------:R-:W-:Y:S01]  /*1a00*/  HGMMA.SP.64x64x32.F32 R56, gdesc[UR8], R56, UP0, R88, 0x0 ;  /* 0x08e05800083879f0 */ /* 0x000fe2000bf00a38 */
[----:B------:R-:W-:Y:S01]  /*1a10*/  UIADD3 UR8, UR13, 0x200, URZ ;  /* 0x000002000d087890 */ /* 0x000fe2000fffe03f */
[----:B------:R-:W-:-:S08]  /*1a20*/  UMOV UR9, 0x80000020 ;  /* 0x8000002000097882 */ /* 0x000fd00000000000 */
[----:B------:R-:W-:Y:S01]  /*1a30*/  HGMMA.SP.64x64x32.F32 R24, gdesc[UR8], R24, UP0, R90, 0x0 ;  /* 0x08e05a00081879f0 */ /* 0x000fe2000bf00a18 */
[----:B------:R-:W-:Y:S02]  /*1a40*/  UIADD3 UR8, UR13, 0x2, URZ ;  /* 0x000000020d087890 */ /* 0x000fe4000fffe03f */
[----:B------:R-:W-:Y:S01]  /*1a50*/  UIADD3 UR10, UR12, 0x4, URZ ;  /* 0x000000040c0a7890 */ /* 0x000fe2000fffe03f */
[----:B------:R-:W-:Y:S01]  /*1a60*/  UMOV UR9, 0x80000020 ;  /* 0x8000002000097882 */ /* 0x000fe20000000000 */
[----:B------:R-:W-:-:S07]  /*1a70*/  UMOV UR11, 0x40000040 ;  /* 0x40000040000b7882 */ /* 0x000fce0000000000 */
[----:B------:R-:W-:Y:S01]  /*1a80*/  HGMMA.SP.64x64x32.F32 R56, gdesc[UR8], R56, R89, 0x0 ;  /* 0x08e05900083879f0 */ /* 0x000fe20008700a38 */
[----:B------:R-:W-:Y:S01]  /*1a90*/  UIADD3 UR8, UR13, 0x202, URZ ;  /* 0x000002020d087890 */ /* 0x000fe2000fffe03f */
[----:B------:R-:W-:-:S08]  /*1aa0*/  UMOV UR9, 0x80000020 ;  /* 0x8000002000097882 */ /* 0x000fd00000000000 */
[----:B------:R-:W-:Y:S03]  /*1ab0*/  HGMMA.SP.64x64x32.F32 R24, gdesc[UR8], R24, R91, 0x0, gsb0 ;  /* 0x08e05b00081879f0 */ /* 0x000fe60008000a18 */
[----:B------:R-:W-:Y:S02]  /*1ac0*/  WARPGROUP.DEPBAR.LE gsb0, 0x0 ;  /* 0x00008000000079c5 */ /* 0x000fe40000010000 */
[----:B------:R-:W-:Y:S05]  /*1ad0*/  @!P2 BRA `(.L_x_23) ;  /* 0x000000000004a947 */ /* 0x000fea0003800000 */
[----:B------:R-:W-:Y:S01]  /*1ae0*/  BPT.TRAP 0x1 ;  /* 0x000000040000795c */ /* 0x000fe20000300000 */
.L_x_23:
[----:B------:R-:W-:Y:S02]  /*1af0*/  @P0 LEA R11, R10, UR17, 0x3 ;  /* 0x000000110a0b0c11 */ /* 0x000fe4000f8e18ff */
[----:B------:R-:W-:-:S03]  /*1b00*/  ISETP.GT.U32.AND P1, PT, R4, 0x1, PT ;  /* 0x000000010400780c */ /* 0x000fc60003f24070 */
[----:B------:R-:W-:-:S05]  /*1b10*/  @P0 VIADD R11, R11, 0x40 ;  /* 0x000000400b0b0836 */ /* 0x000fca0000000000 */
[----:B------:R-:W-:-:S04]  /*1b20*/  @P0 PRMT R11, R6, 0x654, R11 ;  /* 0x00000654060b0816 */ /* 0x000fc8000000000b */
[----:B------:R4:W-:Y:S01]  /*1b30*/  @P0 SYNCS.ARRIVE.TRANS64.RED.A1T0 RZ, [R11+URZ], RZ ;  /* 0x000000ff0bff09a7 */ /* 0x0009e2000810043f */
[----:B------:R-:W-:Y:S05]  /*1b40*/  @P1 BRA `(.L_x_24) ;  /* 0x0000000000041947 */ /* 0x000fea0003800000 */
[----:B------:R-:W-:Y:S01]  /*1b50*/  BPT.TRAP 0x1 ;  /* 0x000000040000795c */ /* 0x000fe20000300000 */
.L_x_24:
[----:B------:R-:W-:Y:S01]  /*1b60*/  UIADD3 UR7, UR7, 0x1, URZ ;  /* 0x0000000107077890 */ /* 0x000fe2000fffe03f */
[----:B------:R-:W-:Y:S01]  /*1b70*/  ISETP.GT.AND P2, PT, R8, 0x1, PT ;  /* 0x000000010800780c */ /* 0x000fe20003f44270 */
[----:B------:R-:W-:Y:S02]  /*1b80*/  VIADD R10, R10, 0x1 ;  /* 0x000000010a0a7836 */ /* 0x000fe40000000000 */
[----:B------:R-:W-:Y:S01]  /*1b90*/  UISETP.NE.AND UP0, UPT, UR7, 0x8, UPT ;  /* 0x000000080700788c */ /* 0x000fe2000bf05270 */
[----:B------:R-:W-:Y:S02]  /*1ba0*/  VIADD R8, R8, 0xffffffff ;  /* 0xffffffff08087836 */ /* 0x000fe40000000000 */
[C---:B------:R-:W-:Y:S01]  /*1bb0*/  ISETP.NE.AND P1, PT, R10.reuse, 0x8, PT ;  /* 0x000000080a00780c */ /* 0x040fe20003f25270 */
[----:B------:R-:W-:Y:S02]  /*1bc0*/  USEL UR8, URZ, 0x1, UP0 ;  /* 0x000000013f087887 */ /* 0x000fe40008000000 */
[----:B------:R-:W-:Y:S01]  /*1bd0*/  USEL UR7, UR7, URZ, UP0 ;  /* 0x0000003f07077287 */ /* 0x000fe20008000000 */
[----:B------:R-:W-:Y:S01]  /*1be0*/  SEL R10, R10, RZ, P1 ;  /* 0x000000ff0a0a7207 */ /* 0x000fe20000800000 */
[----:B------:R-:W-:-:S02]  /*1bf0*/  UPLOP3.LUT UP0, UPT, UPT, UPT, UPT, 0x80, 0x0 ;  /* 0x000000000000789c */ /* 0x000fc40003f0f070 */
[----:B------:R-:W-:Y:S01]  /*1c00*/  LOP3.LUT R9, R9, UR8, RZ, 0x3c, !PT ;  /* 0x0000000809097c12 */ /* 0x000fe2000f8e3cff */
[----:B------:R-:W-:Y:S08]  /*1c10*/  @P2 BRA `(.L_x_25) ;  /* 0xfffffffc00042947 */ /* 0x000ff0000383ffff */
.L_x_18:
[----:B------:R-:W-:Y:S01]  /*1c20*/  IMAD.IADD R108, R111, 0x1, R108 ;  /* 0x000000016f6c7824 */ /* 0x000fe200078e026c */
[----:B------:R-:W-:Y:S01]  /*1c30*/  SHF.R.S32.HI R16, RZ, 0x1f, R5 ;  /* 0x0000001fff107819 */ /* 0x000fe20000011405 */
[----:B01----:R-:W-:Y:S01]  /*1c40*/  IMAD.SHL.U32 R12, R103, 0x100, RZ ;  /* 0x00000100670c7824 */ /* 0x003fe200078e00ff */
[----:B------:R-:W-:Y:S01]  /*1c50*/  ULDC UR7, c[0x0][0x288] ;  /* 0x0000a20000077ab9 */ /* 0x000fe20000000800 */
[----:B------:R-:W-:Y:S01]  /*1c60*/  IMAD.SHL.U32 R13, R7, 0x40, RZ ;  /* 0x00000040070d7824 */ /* 0x000fe200078e00ff */
[----:B------:R-:W-:Y:S01]  /*1c70*/  SHF.R.U32.HI R8, RZ, 0x3, R108 ;  /* 0x00000003ff087819 */ /* 0x000fe2000001166c */
[----:B------:R-:W-:Y:S01]  /*1c80*/  IMAD.IADD R120, R115, 0x1, R12 ;  /* 0x0000000173787824 */ /* 0x000fe200078e020c */
[----:B------:R-:W-:Y:S01]  /*1c90*/  ULDC.64 UR8, c[0x0][0x6d0] ;  /* 0x0001b40000087ab9 */ /* 0x000fe20000000a00 */
[----:B------:R-:W-:Y:S01]  /*1ca0*/  ISETP.GT.U32.AND P1, PT, R108, 0x7, PT ;  /* 0x000000076c00780c */ /* 0x000fe20003f24070 */
[----:B------:R-:W-:Y:S01]  /*1cb0*/  IMAD R10, R16, UR8, RZ ;  /* 0x00000008100a7c24 */ /* 0x000fe2000f8e02ff */
[----:B------:R-:W-:Y:S01]  /*1cc0*/  LOP3.LUT R8, R8, 0x1, RZ, 0xc0, !PT ;  /* 0x0000000108087812 */ /* 0x000fe200078ec0ff */
[----:B------:R-:W-:-:S02]  /*1cd0*/  WARPGROUP.DEPBAR.LE gsb0, 0x0 ;  /* 0x00008000000079c5 */ /* 0x000fc40000010000 */
[----:B------:R-:W-:Y:S01]  /*1ce0*/  SHF.R.S32.HI R121, RZ, 0x1f, R120 ;  /* 0x0000001fff797819 */ /* 0x000fe20000011478 */
[----:B----4-:R-:W-:Y:S01]  /*1cf0*/  IMAD R11, R5, UR9, R10 ;  /* 0x00000009050b7c24 */ /* 0x010fe2000f8e020a */
[----:B------:R-:W-:Y:S01]  /*1d00*/  ISETP.NE.U32.AND P2, PT, R8, 0x1, PT ;  /* 0x000000010800780c */ /* 0x000fe20003f45070 */
[----:B------:R-:W-:Y:S01]  /*1d10*/  IMAD.MOV.U32 R103, RZ, RZ, -0x1 ;  /* 0xffffffffff677424 */ /* 0x000fe200078e00ff */
[----:B------:R-:W-:Y:S01]  /*1d20*/  ISETP.GE.AND P3, PT, R13, UR7, PT ;  /* 0x000000070d007c0c */ /* 0x000fe2000bf66270 */
[----:B------:R-:W-:Y:S01]  /*1d30*/  IMAD.WIDE.U32 R8, R5, UR8, R120 ;  /* 0x0000000805087c25 */ /* 0x000fe2000f8e0078 */
[----:B------:R-:W-:Y:S01]  /*1d40*/  ULDC UR8, c[0x0][0x284] ;  /* 0x0000a10000087ab9 */ /* 0x000fe20000000800 */
[----:B------:R-:W-:Y:S02]  /*1d50*/  ISETP.LT.U32.AND P1, PT, R111, 0x8, P1 ;  /* 0x000000086f00780c */ /* 0x000fe40000f21070 */
[----:B------:R-:W-:Y:S01]  /*1d60*/  ISETP.GE.OR P3, PT, R12, UR8, P3 ;  /* 0x000000080c007c0c */ /* 0x000fe20009f66670 */
[----:B------:R-:W-:Y:S01]  /*1d70*/  IMAD.IADD R9, R9, 0x1, R11 ;  /* 0x0000000109097824 */ /* 0x000fe200078e020b */
[----:B------:R-:W-:-:S02]  /*1d80*/  ISETP.GT.U32.AND P2, PT, R111, 0x7, !P2 ;  /* 0x000000076f00780c */ /* 0x000fc40005744070 */
[----:B------:R-:W-:Y:S02]  /*1d90*/  SEL R10, RZ, 0x1, !P1 ;  /* 0x00000001ff0a7807 */ /* 0x000fe40004800000 */
[----:B------:R-:W-:Y:S02]  /*1da0*/  SEL R11, RZ, 0x1, !P2 ;  /* 0x00000001ff0b7807 */ /* 0x000fe40005000000 */
[----:B------:R-:W-:Y:S02]  /*1db0*/  LOP3.LUT R108, R108, 0x7, RZ, 0xc0, !PT ;  /* 0x000000076c6c7812 */ /* 0x000fe400078ec0ff */
[----:B------:R-:W-:-:S03]  /*1dc0*/  LOP3.LUT R109, R11, R109, R10, 0x96, !PT ;  /* 0x0000006d0b6d7212 */ /* 0x000fc600078e960a */
[----:B------:R-:W-:Y:S05]  /*1dd0*/  @P3 BRA `(.L_x_26) ;  /* 0x0000004800643947 */ /* 0x000fea0003800000 */
[----:B------:R-:W0:Y:S01]  /*1de0*/  LDC.64 R18, c[0x0][0x6c8] ;  /* 0x0001b200ff127b82 */ /* 0x000e220000000a00 */
[----:B------:R-:W-:Y:S01]  /*1df0*/  IMAD.WIDE R10, R7, 0x40, RZ ;  /* 0x00000040070a7825 */ /* 0x000fe200078e02ff */
[----:B---3-5:R-:W-:Y:S01]  /*1e00*/  FSETP.NEU.AND P2, PT, R116, RZ, PT ;  /* 0x000000ff7400720b */ /* 0x028fe20003f4d000 */
[----:B------:R-:W-:Y:S02]  /*1e10*/  BSSY B0, `(.L_x_26) ;  /* 0x0000495000007945 */ /* 0x000fe40003800000 */
[----:B------:R-:W-:Y:S01]  /*1e20*/  IMAD.IADD R102, R114, 0x1, -R13 ;  /* 0x0000000172667824 */ /* 0x000fe200078e0a0d */
[----:B------:R-:W-:Y:S01]  /*1e30*/  LOP3.LUT R129, R10, 0x6, R110, 0xf8, !PT ;  /* 0x000000060a817812 */ /* 0x000fe200078ef86e */
[----:B------:R-:W-:-:S03]  /*1e40*/  IMAD.IADD R7, R106, 0x1, -R12 ;  /* 0x000000016a077824 */ /* 0x000fc600078e0a0c */
[----:B------:R-:W-:-:S04]  /*1e50*/  ISETP.GT.AND P1, PT, R102, RZ, PT ;  /* 0x000000ff6600720c */ /* 0x000fc80003f24270 */
[----:B------:R-:W-:Y:S01]  /*1e60*/  ISETP.GT.AND P3, PT, R7, RZ, P1 ;  /* 0x000000ff0700720c */ /* 0x000fe20000f64270 */
[-C--:B0-----:R-:W-:Y:S02]  /*1e70*/  IMAD R12, R11, R18.reuse, RZ ;  /* 0x000000120b0c7224 */ /* 0x081fe400078e02ff */
[----:B------:R-:W-:-:S04]  /*1e80*/  IMAD.WIDE.U32 R14, R129, R18, R8 ;  /* 0x00000012810e7225 */ /* 0x000fc800078e0008 */
[----:B------:R-:W-:-:S04]  /*1e90*/  IMAD R9, R129, R19, R12 ;  /* 0x0000001381097224 */ /* 0x000fc800078e020c */
[----:B------:R-:W-:Y:S01]  /*1ea0*/  IMAD.IADD R13, R15, 0x1, R9 ;  /* 0x000000010f0d7824 */ /* 0x000fe200078e0209 */
[----:B------:R-:W-:Y:S06]  /*1eb0*/  @!P2 BRA `(.L_x_27) ;  /* 0x000000340094a947 */ /* 0x000fec0003800000 */
[----:B------:R-:W0:Y:S01]  /*1ec0*/  LDC.64 R118, c[0x0][0x6b0] ;  /* 0x0001ac00ff767b82 */ /* 0x000e220000000a00 */
[----:B------:R-:W-:Y:S01]  /*1ed0*/  ULDC.64 UR10, c[0x0][0x6b8] ;  /* 0x0001ae00000a7ab9 */ /* 0x000fe20000000a00 */
[----:B------:R-:W-:Y:S01]  /*1ee0*/  ULDC.64 UR12, c[0x0][0x6a8] ;  /* 0x0001aa00000c7ab9 */ /* 0x000fe20000000a00 */
[----:B------:R-:W-:Y:S01]  /*1ef0*/  IMAD R8, R16, UR10, RZ ;  /* 0x0000000a10087c24 */ /* 0x000fe2000f8e02ff */
[----:B------:R-:W-:Y:S01]  /*1f00*/  ULDC.64 UR8, c[0x0][0x6c0] ;  /* 0x0001b00000087ab9 */ /* 0x000fe20000000a00 */
[----:B------:R-:W-:-:S03]  /*1f10*/  IMAD.WIDE.U32 R124, R5, UR10, R120 ;  /* 0x0000000a057c7c25 */ /* 0x000fc6000f8e0078 */
[----:B------:R-:W1:Y:S01]  /*1f20*/  LDC.64 R90, c[0x0][0x6b0] ;  /* 0x0001ac00ff5a7b82 */ /* 0x000e620000000a00 */
[----:B------:R-:W-:Y:S02]  /*1f30*/  IMAD R131, R5, UR11, R8 ;  /* 0x0000000b05837c24 */ /* 0x000fe4000f8e0208 */
[----:B------:R-:W-:Y:S02]  /*1f40*/  IMAD.MOV.U32 R122, RZ, RZ, R124 ;  /* 0x000000ffff7a7224 */ /* 0x000fe400078e007c */
[----:B------:R-:W-:Y:S02]  /*1f50*/  IMAD.IADD R123, R125, 0x1, R131 ;  /* 0x000000017d7b7824 */ /* 0x000fe400078e0283 */
[-C--:B0-----:R-:W-:Y:S02]  /*1f60*/  IMAD R10, R11, R118.reuse, RZ ;  /* 0x000000760b0a7224 */ /* 0x081fe400078e02ff */
[----:B------:R-:W-:-:S04]  /*1f70*/  IMAD.WIDE.U32 R8, R129, R118, R122 ;  /* 0x0000007681087225 */ /* 0x000fc800078e007a */
[----:B------:R-:W-:Y:S01]  /*1f80*/  IMAD R133, R129, R119, R10 ;  /* 0x0000007781857224 */ /* 0x000fe200078e020a */
[----:B------:R-:W-:-:S03]  /*1f90*/  LEA R10, P2, R8, UR12, 0x2 ;  /* 0x0000000c080a7c11 */ /* 0x000fc6000f8410ff */
[----:B------:R-:W-:-:S05]  /*1fa0*/  IMAD.IADD R9, R9, 0x1, R133 ;  /* 0x0000000109097824 */ /* 0x000fca00078e0285 */
[----:B------:R-:W-:-:S05]  /*1fb0*/  LEA.HI.X R11, R8, UR13, R9, 0x2, P2 ;  /* 0x0000000d080b7c11 */ /* 0x000fca00090f1409 */
[----:B------:R0:W3:Y:S01]  /*1fc0*/  @P3 LDG.E.LTC128B R21, desc[UR14][R10.64] ;  /* 0x0000000e0a153981 */ /* 0x0000e2000c1e1920 */
[----:B------:R-:W-:Y:S01]  /*1fd0*/  ISETP.GT.AND P6, PT, R102, 0x1, PT ;  /* 0x000000016600780c */ /* 0x000fe20003fc4270 */
[-C--:B-1----:R-:W-:Y:S01]  /*1fe0*/  IMAD.WIDE.U32 R22, R129, R118.reuse, R90 ;  /* 0x0000007681167225 */ /* 0x082fe200078e005a */
[C---:B------:R-:W-:Y:S01]  /*1ff0*/  LEA R12, P2, R14.reuse, UR8, 0x2 ;  /* 0x000000080e0c7c11 */ /* 0x040fe2000f8410ff */
[----:B------:R-:W-:Y:S01]  /*2000*/  BSSY B1, `(.L_x_28) ;  /* 0x0000018000017945 */ /* 0x000fe20003800000 */
[----:B------:R-:W-:Y:S01]  /*2010*/  ISETP.GT.AND P4, PT, R7, RZ, P6 ;  /* 0x000000ff0700720c */ /* 0x000fe20003784270 */
[----:B------:R-:W-:Y:S01]  /*2020*/  IMAD.WIDE.U32 R8, R129, R118, R120 ;  /* 0x0000007681087225 */ /* 0x000fe200078e0078 */
[----:B------:R-:W-:Y:S02]  /*2030*/  LEA.HI.X R13, R14, UR9, R13, 0x2, P2 ;  /* 0x000000090e0d7c11 */ /* 0x000fe400090f140d */
[----:B------:R-:W-:Y:S01]  /*2040*/  LOP3.LUT R130, R130, 0xfffffffd, RZ, 0xc0, !PT ;  /* 0xfffffffd82827812 */ /* 0x000fe200078ec0ff */
[C---:B------:R-:W-:Y:S01]  /*2050*/  IMAD.IADD R95, R133.reuse, 0x1, R23 ;  /* 0x00000001855f7824 */ /* 0x040fe200078e0217 */
[----:B0-----:R-:W-:Y:S01]  /*2060*/  IADD3 R11, P2, R124, R22, RZ ;  /* 0x000000167c0b7210 */ /* 0x001fe20007f5e0ff */
[----:B------:R-:W-:-:S02]  /*2070*/  IMAD.IADD R9, R133, 0x1, R9 ;  /* 0x0000000185097824 */ /* 0x000fc400078e0209 */
[----:B------:R-:W-:Y:S02]  /*2080*/  @P6 LOP3.LUT R130, R130, 0x2, RZ, 0xfc, !PT ;  /* 0x0000000282826812 */ /* 0x000fe400078efcff */
[----:B------:R-:W-:Y:S01]  /*2090*/  IMAD.X R20, R95, 0x1, R123, P2 ;  /* 0x000000015f147824 */ /* 0x000fe200010e067b */
[----:B------:R-:W-:Y:S01]  /*20a0*/  LEA R10, P2, R18, R12, 0x2 ;  /* 0x0000000c120a7211 */ /* 0x000fe200078410ff */
[----:B------:R-:W-:-:S04]  /*20b0*/  IMAD.WIDE.U32 R16, R5, UR10, R8 ;  /* 0x0000000a05107c25 */ /* 0x000fc8000f8e0008 */
[----:B------:R-:W-:Y:S02]  /*20c0*/  IMAD.IADD R93, R131, 0x1, R17 ;  /* 0x00000001835d7824 */ /* 0x000fe400078e0211 */
[----:B---3--:R-:W-:-:S04]  /*20d0*/  FMUL R15, R21, R116 ;  /* 0x00000074150f7220 */ /* 0x008fc80000400000 */
[----:B--2---:R-:W-:-:S05]  /*20e0*/  FFMA R89, R56, R117, R15 ;  /* 0x0000007538597223 */ /* 0x004fca000000000f */
[----:B------:R0:W-:Y:S01]  /*20f0*/  @P3 STG.E desc[UR14][R12.64], R89 ;  /* 0x000000590c003986 */ /* 0x0001e2000c10190e */
[----:B------:R-:W-:-:S04]  /*2100*/  LEA R14, P3, R11, UR12, 0x2 ;  /* 0x0000000c0b0e7c11 */ /* 0x000fc8000f8610ff */
[----:B------:R-:W-:Y:S02]  /*2110*/  LEA.HI.X R15, R11, UR13, R20, 0x2, P3 ;  /* 0x0000000d0b0f7c11 */ /* 0x000fe400098f1414 */
[----:B------:R-:W-:Y:S02]  /*2120*/  LEA.HI.X R11, R18, R13, R19, 0x2, P2 ;  /* 0x0000000d120b7211 */ /* 0x000fe400010f1413 */
[----:B------:R-:W-:Y:S02]  /*2130*/  IADD3 R20, P3, R120, R22, RZ ;  /* 0x0000001678147210 */ /* 0x000fe40007f7e0ff */
[----:B------:R-:W-:Y:S01]  /*2140*/  LEA R8, P2, R16, UR12, 0x2 ;  /* 0x0000000c10087c11 */ /* 0x000fe2000f8410ff */
[----:B0-----:R-:W-:Y:S01]  /*2150*/  IMAD.MOV.U32 R89, RZ, RZ, R21 ;  /* 0x000000ffff597224 */ /* 0x001fe200078e0015 */
[----:B------:R-:W-:Y:S11]  /*2160*/  @!P4 BRA `(.L_x_29) ;  /* 0x000000000004c947 */ /* 0x000ff60003800000 */
[----:B------:R0:W5:Y:S02]  /*2170*/  LDG.E.LTC128B R89, desc[UR14][R14.64] ;  /* 0x0000000e0e597981 */ /* 0x000164000c1e1920 */
.L_x_29:
[----:B------:R-:W-:Y:S05]  /*2180*/  BSYNC B1 ;  /* 0x0000000000017941 */ /* 0x000fea0003800000 */
.L_x_28:
[----:B------:R-:W-:Y:S01]  /*2190*/  LEA.HI.X R9, R16, UR13, R93, 0x2, P2 ;  /* 0x0000000d10097c11 */ /* 0x000fe200090f145d */
[----:B-----5:R-:W-:Y:S01]  /*21a0*/  FMUL R56, R89, R116 ;  /* 0x0000007459387220 */ /* 0x020fe20000400000 */
[----:B------:R-:W-:Y:S01]  /*21b0*/  ISETP.GT.AND P2, PT, R7, 0x8, P1 ;  /* 0x000000080700780c */ /* 0x000fe20000f44270 */
[--C-:B------:R-:W-:Y:S01]  /*21c0*/  IMAD.X R21, R121, 0x1, R95.reuse, P3 ;  /* 0x0000000179157824 */ /* 0x100fe200018e065f */
[----:B------:R-:W-:Y:S01]  /*21d0*/  BSSY B1, `(.L_x_30) ;  /* 0x000000e000017945 */ /* 0x000fe20003800000 */
[----:B0-----:R-:W-:Y:S02]  /*21e0*/  IMAD.MOV.U32 R14, RZ, RZ, R22 ;  /* 0x000000ffff0e7224 */ /* 0x001fe400078e0016 */
[----:B------:R-:W-:Y:S01]  /*21f0*/  FFMA R93, R57, R117, R56 ;  /* 0x00000075395d7223 */ /* 0x000fe20000000038 */
[----:B------:R-:W-:Y:S02]  /*2200*/  IMAD.MOV.U32 R15, RZ, RZ, R95 ;  /* 0x000000ffff0f7224 */ /* 0x000fe400078e005f */
[----:B------:R-:W-:-:S02]  /*2210*/  IMAD.WIDE.U32 R16, R5, UR10, R20 ;  /* 0x0000000a05107c25 */ /* 0x000fc4000f8e0014 */
[----:B------:R0:W-:Y:S02]  /*2220*/  @P4 STG.E desc[UR14][R10.64], R93 ;  /* 0x0000005d0a004986 */ /* 0x0001e4000c10190e */
[----:B------:R-:W-:Y:S01]  /*2230*/  IMAD.WIDE.U32 R22, R118, 0x7, R14 ;  /* 0x0000000776167825 */ /* 0x000fe200078e000e */
[----:B------:R-:W-:-:S03]  /*2240*/  LEA R14, P3, R16, UR12, 0x2 ;  /* 0x0000000c100e7c11 */ /* 0x000fc6000f8610ff */
[----:B------:R-:W-:Y:S01]  /*2250*/  IMAD R128, R119, 0x7, RZ ;  /* 0x0000000777807824 */ /* 0x000fe200078e02ff */
[----:B------:R-:W-:Y:S01]  /*2260*/  IADD3 R20, P4, R124, R22, RZ ;  /* 0x000000167c147210 */ /* 0x000fe20007f9e0ff */
[----:B------:R-:W-:Y:S02]  /*2270*/  IMAD.IADD R57, R131, 0x1, R17 ;  /* 0x0000000183397824 */ /* 0x000fe400078e0211 */
[----:B------:R-:W-:Y:S01]  /*2280*/  IMAD.IADD R56, R23, 0x1, R128 ;  /* 0x0000000117387824 */ /* 0x000fe200078e0280 */
[----:B------:R-:W-:Y:S09]  /*2290*/  @!P2 BRA `(.L_x_31) ;  /* 0x000000000004a947 */ /* 0x000ff20003800000 */
[----:B------:R1:W5:Y:S02]  /*22a0*/  LDG.E.LTC128B R89, desc[UR14][R8.64+0x20] ;  /* 0x0000200e08597981 */ /* 0x000364000c1e1920 */
.L_x_31:
[----:B------:R-:W-:Y:S05]  /*22b0*/  BSYNC B1 ;  /* 0x0000000000017941 */ /* 0x000fea0003800000 */
.L_x_30:
[----:B-----5:R-:W-:Y:S01]  /*22c0*/  FMUL R17, R89, R116 ;  /* 0x0000007459117220 */ /* 0x020fe20000400000 */
[----:B------:R-:W-:Y:S01]  /*22d0*/  IMAD.X R21, R56, 0x1, R123, P4 ;  /* 0x0000000138157824 */ /* 0x000fe200020e067b */
[----:B------:R-:W-:Y:S01]  /*22e0*/  LEA.HI.X R15, R16, UR13, R57, 0x2, P3 ;  /* 0x0000000d100f7c11 */ /* 0x000fe200098f1439 */
[----:B------:R-:W-:Y:S01]  /*22f0*/  BSSY B1, `(.L_x_32) ;  /* 0x000000c000017945 */ /* 0x000fe20003800000 */
[----:B------:R-:W-:Y:S01]  /*2300*/  LEA R16, P3, R20, UR12, 0x2 ;  /* 0x0000000c14107c11 */ /* 0x000fe2000f8610ff */
[----:B------:R-:W-:Y:S01]  /*2310*/  FFMA R57, R58, R117, R17 ;  /* 0x000000753a397223 */ /* 0x000fe20000000011 */
[----:B------:R-:W-:Y:S02]  /*2320*/  ISETP.GT.AND P5, PT, R102, 0x8, PT ;  /* 0x000000086600780c */ /* 0x000fe40003fa4270 */
[----:B------:R-:W-:Y:S02]  /*2330*/  LEA.HI.X R17, R20, UR13, R21, 0x2, P3 ;  /* 0x0000000d14117c11 */ /* 0x000fe400098f1415 */
[----:B------:R-:W-:Y:S01]  /*2340*/  ISETP.GT.AND P3, PT, R7, 0x8, P6 ;  /* 0x000000080700780c */ /* 0x000fe20003764270 */
[----:B------:R2:W-:Y:S01]  /*2350*/  @P2 STG.E desc[UR14][R12.64+0x20], R57 ;  /* 0x000020390c002986 */ /* 0x0005e2000c10190e */
[----:B------:R-:W-:-:S02]  /*2360*/  LOP3.LUT R130, R130, 0xfffffffb, RZ, 0xc0, !PT ;  /* 0xfffffffb82827812 */ /* 0x000fc400078ec0ff */
[----:B------:R-:W-:-:S05]  /*2370*/  ISETP.GT.AND P2, PT, R7, RZ, P5 ;  /* 0x000000ff0700720c */ /* 0x000fca0002f44270 */
[----:B------:R-:W-:-:S04]  /*2380*/  @P5 LOP3.LUT R130, R130, 0x4, RZ, 0xfc, !PT ;  /* 0x0000000482825812 */ /* 0x000fc800078efcff */
[----:B--2---:R-:W-:Y:S05]  /*2390*/  @!P3 BRA `(.L_x_33) ;  /* 0x000000000004b947 */ /* 0x004fea0003800000 */
[----:B------:R2:W5:Y:S02]  /*23a0*/  LDG.E.LTC128B R89, desc[UR14][R14.64+0x20] ;  /* 0x0000200e0e597981 */ /* 0x000564000c1e1920 */
.L_x_33:
[----:B------:R-:W-:Y:S05]  /*23b0*/  BSYNC B1 ;  /* 0x0000000000017941 */ /* 0x000fea0003800000 */
.L_x_32:
[----:B-----5:R-:W-:Y:S01]  /*23c0*/  FMUL R20, R89, R116 ;  /* 0x0000007459147220 */ /* 0x020fe20000400000 */
[----:B------:R-:W-:-:S03]  /*23d0*/  IMAD.MOV.U32 R145, RZ, RZ, R89 ;  /* 0x000000ffff917224 */ /* 0x000fc600078e0059 */
[----:B------:R-:W-:-:S05]  /*23e0*/  FFMA R59, R59, R117, R20 ;  /* 0x000000753b3b7223 */ /* 0x000fca0000000014 */
[----:B------:R3:W-:Y:S04]  /*23f0*/  @P3 STG.E desc[UR14][R10.64+0x20], R59 ;  /* 0x0000203b0a003986 */ /* 0x0007e8000c10190e */
[----:B------:R4:W2:Y:S01]  /*2400*/  @P2 LDG.E.LTC128B R145, desc[UR14][R16.64] ;  /* 0x0000000e10912981 */ /* 0x0008a2000c1e1920 */
[----:B------:R-:W-:Y:S01]  /*2410*/  IADD3 R22, P3, R22, R118, RZ ;  /* 0x0000007616167210 */ /* 0x000fe20007f7e0ff */
[----:B------:R-:W-:Y:S01]  /*2420*/  IMAD.WIDE.U32 R136, R18, 0x1c, R10 ;  /* 0x0000001c12887825 */ /* 0x000fe200078e000a */
[----:B------:R-:W-:Y:S01]  /*2430*/  ISETP.GT.AND P4, PT, R102, 0x9, PT ;  /* 0x000000096600780c */ /* 0x000fe20003f84270 */
[----:B------:R-:W-:Y:S02]  /*2440*/  USHF.L.U32 UR7, UR6, 0x2, URZ ;  /* 0x0000000206077899 */ /* 0x000fe4000800063f */
[----:B------:R-:W-:Y:S01]  /*2450*/  IMAD.X R23, R56, 0x1, R119, P3 ;  /* 0x0000000138177824 */ /* 0x000fe200018e0677 */
[----:B------:R-:W-:Y:S01]  /*2460*/  USHF.L.U64.HI UR8, UR6, 0x2, UR5 ;  /* 0x0000000206087899 */ /* 0x000fe20008010205 */
[----:B---3--:R-:W-:-:S04]  /*2470*/  IMAD.WIDE.U32 R58, R118, 0x7, R90 ;  /* 0x00000007763a7825 */ /* 0x008fc800078e005a */
[----:B------:R-:W-:-:S04]  /*2480*/  IMAD.WIDE.U32 R134, R118, 0x7, R22 ;  /* 0x0000000776867825 */ /* 0x000fc800078e0016 */
[----:B------:R-:W-:Y:S01]  /*2490*/  IMAD.IADD R144, R128, 0x1, R135 ;  /* 0x0000000180907824 */ /* 0x000fe200078e0287 */
[----:B------:R-:W-:Y:S01]  /*24a0*/  IADD3 R56, P3, R134, R118, RZ ;  /* 0x0000007686387210 */ /* 0x000fe20007f7e0ff */
[----:B------:R-:W-:-:S04]  /*24b0*/  IMAD.IADD R59, R128, 0x1, R59 ;  /* 0x00000001803b7824 */ /* 0x000fc800078e023b */
[----:B------:R-:W-:Y:S02]  /*24c0*/  IMAD.X R57, R144, 0x1, R119, P3 ;  /* 0x0000000190397824 */ /* 0x000fe400018e0677 */
[----:B----4-:R-:W-:-:S04]  /*24d0*/  IMAD.WIDE.U32 R16, R129, R118, R58 ;  /* 0x0000007681107225 */ /* 0x010fc800078e003a */
[----:B------:R-:W-:-:S04]  /*24e0*/  IMAD.WIDE.U32 R138, R118, 0x7, R56 ;  /* 0x00000007768a7825 */ /* 0x000fc800078e0038 */
[----:B------:R-:W-:Y:S01]  /*24f0*/  IMAD.IADD R150, R128, 0x1, R139 ;  /* 0x0000000180967824 */ /* 0x000fe200078e028b */
[----:B------:R-:W-:-:S05]  /*2500*/  IADD3 R88, P3, R138, R118, RZ ;  /* 0x000000768a587210 */ /* 0x000fca0007f7e0ff */
[----:B------:R-:W-:Y:S02]  /*2510*/  IMAD.X R89, R150, 0x1, R119, P3 ;  /* 0x0000000196597824 */ /* 0x000fe400018e0677 */
[----:B0-----:R-:W-:-:S04]  /*2520*/  IMAD.WIDE.U32 R92, R118, 0x7, R88 ;  /* 0x00000007765c7825 */ /* 0x001fc800078e0058 */
[----:B------:R-:W-:Y:S01]  /*2530*/  IMAD.IADD R146, R128, 0x1, R93 ;  /* 0x0000000180927824 */ /* 0x000fe200078e025d */
[----:B------:R-:W-:-:S05]  /*2540*/  IADD3 R90, P3, R92, R118, RZ ;  /* 0x000000765c5a7210 */ /* 0x000fca0007f7e0ff */
[----:B------:R-:W-:Y:S01]  /*2550*/  IMAD.X R91, R146, 0x1, R119, P3 ;  /* 0x00000001925b7824 */ /* 0x000fe200018e0677 */
[----:B------:R-:W-:Y:S01]  /*2560*/  IADD3 R20, P3, R120, R16, RZ ;  /* 0x0000001078147210 */ /* 0x000fe20007f7e0ff */
[----:B------:R-:W-:-:S03]  /*2570*/  IMAD.WIDE.U32 R96, R118, 0x7, R90 ;  /* 0x0000000776607825 */ /* 0x000fc600078e005a */
[----:B------:R-:W-:Y:S01]  /*2580*/  IADD3.X R21, R121, R133, R17, P3, !PT ;  /* 0x0000008579157210 */ /* 0x000fe20001ffe411 */
[----:B------:R-:W-:Y:S01]  /*2590*/  IMAD.IADD R141, R128, 0x1, R97 ;  /* 0x00000001808d7824 */ /* 0x000fe200078e0261 */
[----:B------:R-:W-:Y:S01]  /*25a0*/  IADD3 R94, P3, R96, R118, RZ ;  /* 0x00000076605e7210 */ /* 0x000fe20007f7e0ff */
[----:B------:R-:W-:-:S04]  /*25b0*/  IMAD.WIDE.U32 R20, R5, UR10, R20 ;  /* 0x0000000a05147c25 */ /* 0x000fc8000f8e0014 */
[----:B------:R-:W-:Y:S01]  /*25c0*/  IMAD.X R95, R141, 0x1, R119, P3 ;  /* 0x000000018d5f7824 */ /* 0x000fe200018e0677 */
[----:B------:R-:W-:Y:S01]  /*25d0*/  LEA R16, P3, R20, UR12, 0x2 ;  /* 0x0000000c14107c11 */ /* 0x000fe2000f8610ff */
[----:B------:R-:W-:Y:S02]  /*25e0*/  IMAD.IADD R17, R131, 0x1, R21 ;  /* 0x0000000183117824 */ /* 0x000fe400078e0215 */
[----:B------:R-:W-:-:S03]  /*25f0*/  IMAD.WIDE.U32 R98, R118, 0x7, R94 ;  /* 0x0000000776627825 */ /* 0x000fc600078e005e */
[----:B------:R-:W-:Y:S01]  /*2600*/  LEA.HI.X R17, R20, UR13, R17, 0x2, P3 ;  /* 0x0000000d14117c11 */ /* 0x000fe200098f1411 */
[----:B------:R-:W-:Y:S01]  /*2610*/  IMAD.IADD R140, R128, 0x1, R99 ;  /* 0x00000001808c7824 */ /* 0x000fe200078e0263 */
[----:B------:R-:W-:Y:S01]  /*2620*/  IADD3 R100, P3, R98, R118, RZ ;  /* 0x0000007662647210 */ /* 0x000fe20007f7e0ff */
[----:B------:R-:W-:Y:S02]  /*2630*/  IMAD R21, R19, 0x1c, RZ ;  /* 0x0000001c13157824 */ /* 0x000fe400078e02ff */
[----:B------:R-:W-:Y:S02]  /*2640*/  IMAD.MOV.U32 R20, RZ, RZ, R136 ;  /* 0x000000ffff147224 */ /* 0x000fe400078e0088 */
[----:B------:R-:W-:Y:S02]  /*2650*/  IMAD.X R101, R140, 0x1, R119, P3 ;  /* 0x000000018c657824 */ /* 0x000fe400018e0677 */
[----:B------:R-:W-:Y:S02]  /*2660*/  IMAD.IADD R21, R137, 0x1, R21 ;  /* 0x0000000189157824 */ /* 0x000fe400078e0215 */
[----:B------:R-:W-:-:S04]  /*2670*/  IMAD.WIDE.U32 R126, R118, 0x7, R100 ;  /* 0x00000007767e7825 */ /* 0x000fc800078e0064 */
[----:B------:R-:W-:Y:S02]  /*2680*/  IMAD.IADD R157, R128, 0x1, R127 ;  /* 0x00000001809d7824 */ /* 0x000fe400078e027f */
[----:B--2---:R-:W-:-:S04]  /*2690*/  FMUL R19, R145, R116 ;  /* 0x0000007491137220 */ /* 0x004fc80000400000 */
[----:B------:R-:W-:Y:S01]  /*26a0*/  FFMA R147, R60, R117, R19 ;  /* 0x000000753c937223 */ /* 0x000fe20000000013 */
[----:B------:R-:W-:-:S04]  /*26b0*/  IADD3 R19, P3, R22, R124, RZ ;  /* 0x0000007c16137210 */ /* 0x000fc80007f7e0ff */
[----:B------:R0:W-:Y:S01]  /*26c0*/  @P2 STG.E desc[UR14][R20.64], R147 ;  /* 0x0000009314002986 */ /* 0x0001e2000c10190e */
[----:B------:R-:W-:Y:S01]  /*26d0*/  IMAD.X R60, R23, 0x1, R123, P3 ;  /* 0x00000001173c7824 */ /* 0x000fe200018e067b */
[----:B------:R-:W-:-:S04]  /*26e0*/  IADD3 R155, P2, P3, R124, R118, R126 ;  /* 0x000000767c9b7210 */ /* 0x000fc80007b5e07e */
[----:B------:R-:W-:Y:S02]  /*26f0*/  IADD3.X R132, R123, R119, R157, P2, P3 ;  /* 0x000000777b847210 */ /* 0x000fe400017e649d */
[C---:B------:R-:W-:Y:S02]  /*2700*/  LEA R22, P2, R19.reuse, UR12, 0x2 ;  /* 0x0000000c13167c11 */ /* 0x040fe4000f8410ff */
[----:B------:R-:W-:Y:S02]  /*2710*/  IADD3 R18, P3, R10, UR7, RZ ;  /* 0x000000070a127c10 */ /* 0x000fe4000ff7e0ff */
[----:B------:R-:W-:Y:S02]  /*2720*/  LEA.HI.X R23, R19, UR13, R60, 0x2, P2 ;  /* 0x0000000d13177c11 */ /* 0x000fe400090f143c */
[----:B------:R-:W-:Y:S02]  /*2730*/  IADD3 R142, P2, R58, R118, RZ ;  /* 0x000000763a8e7210 */ /* 0x000fe40007f5e0ff */
[----:B------:R-:W-:-:S03]  /*2740*/  IADD3.X R19, R11, UR8, RZ, P3, !PT ;  /* 0x000000080b137c10 */ /* 0x000fc60009ffe4ff */
[----:B------:R-:W-:Y:S01]  /*2750*/  IMAD.X R143, R59, 0x1, R119, P2 ;  /* 0x000000013b8f7824 */ /* 0x000fe200010e0677 */
[----:B------:R-:W-:-:S13]  /*2760*/  ISETP.GT.AND P2, PT, R7, RZ, P4 ;  /* 0x000000ff0700720c */ /* 0x000fda0002744270 */
[----:B------:R-:W2:Y:S01]  /*2770*/  @P2 LDG.E.LTC128B R145, desc[UR14][R22.64] ;  /* 0x0000000e16912981 */ /* 0x000ea2000c1e1920 */
[----:B------:R-:W-:Y:S01]  /*2780*/  BSSY B1, `(.L_x_34) ;  /* 0x000000a000017945 */ /* 0x000fe20003800000 */
[----:B--2---:R-:W-:-:S04]  /*2790*/  FMUL R60, R145, R116 ;  /* 0x00000074913c7220 */ /* 0x004fc80000400000 */
[----:B0-----:R-:W-:Y:S01]  /*27a0*/  FFMA R147, R61, R117, R60 ;  /* 0x000000753d937223 */ /* 0x001fe2000000003c */
[----:B------:R-:W-:-:S04]  /*27b0*/  IMAD.WIDE.U32 R60, R129, R118, R142 ;  /* 0x00000076813c7225 */ /* 0x000fc800078e008e */
[----:B------:R0:W-:Y:S01]  /*27c0*/  @P2 STG.E desc[UR14][R18.64], R147 ;  /* 0x0000009312002986 */ /* 0x0001e2000c10190e */
[----:B------:R-:W-:-:S04]  /*27d0*/  IADD3 R60, P2, R120, R60, RZ ;  /* 0x0000003c783c7210 */ /* 0x000fc80007f5e0ff */
[----:B------:R-:W-:Y:S02]  /*27e0*/  IADD3.X R61, R121, R133, R61, P2, !PT ;  /* 0x00000085793d7210 */ /* 0x000fe400017fe43d */
[----:B------:R-:W-:-:S13]  /*27f0*/  ISETP.GT.AND P2, PT, R7, 0x8, P5 ;  /* 0x000000080700780c */ /* 0x000fda0002f44270 */
[----:B0-----:R-:W-:Y:S05]  /*2800*/  @!P2 BRA `(.L_x_35) ;  /* 0x000000000004a947 */ /* 0x001fea0003800000 */
[----:B------:R0:W5:Y:S02]  /*2810*/  LDG.E.LTC128B R145, desc[UR14][R16.64+0x20] ;  /* 0x0000200e10917981 */ /* 0x000164000c1e1920 */
.L_x_35:
[----:B------:R-:W-:Y:S05]  /*2820*/  BSYNC B1 ;  /* 0x0000000000017941 */ /* 0x000fea0003800000 */
.L_x_34:
[----:B-----5:R-:W-:Y:S01]  /*2830*/  FMUL R23, R145, R116 ;  /* 0x0000007491177220 */ /* 0x020fe20000400000 */
[----:B------:R-:W-:Y:S01]  /*2840*/  IMAD.WIDE.U32 R60, R5, UR10, R60 ;  /* 0x0000000a053c7c25 */ /* 0x000fe2000f8e003c */
[----:B------:R-:W-:Y:S03]  /*2850*/  BSSY B1, `(.L_x_36) ;  /* 0x000000a000017945 */ /* 0x000fe60003800000 */
[----:B------:R-:W-:Y:S01]  /*2860*/  FFMA R147, R62, R117, R23 ;  /* 0x000000753e937223 */ /* 0x000fe20000000017 */
[----:B------:R-:W-:Y:S02]  /*2870*/  IMAD.IADD R23, R131, 0x1, R61 ;  /* 0x0000000183177824 */ /* 0x000fe400078e023d */
[----:B------:R-:W-:Y:S02]  /*2880*/  IMAD.MOV.U32 R159, RZ, RZ, R145 ;  /* 0x000000ffff9f7224 */ /* 0x000fe400078e0091 */
[----:B------:R2:W-:Y:S01]  /*2890*/  @P2 STG.E desc[UR14][R20.64+0x20], R147 ;  /* 0x0000209314002986 */ /* 0x0005e2000c10190e */
[----:B------:R-:W-:-:S04]  /*28a0*/  LEA R22, P2, R60, UR12, 0x2 ;  /* 0x0000000c3c167c11 */ /* 0x000fc8000f8410ff */
[----:B------:R-:W-:Y:S02]  /*28b0*/  LEA.HI.X R23, R60, UR13, R23, 0x2, P2 ;  /* 0x0000000d3c177c11 */ /* 0x000fe400090f1417 */
[----:B------:R-:W-:-:S13]  /*28c0*/  ISETP.GT.AND P2, PT, R7, 0x8, P4 ;  /* 0x000000080700780c */ /* 0x000fda0002744270 */
[----:B--2---:R-:W-:Y:S05]  /*28d0*/  @!P2 BRA `(.L_x_37) ;  /* 0x000000000004a947 */ /* 0x004fea0003800000 */
[----:B------:R2:W5:Y:S02]  /*28e0*/  LDG.E.LTC128B R159, desc[UR14][R22.64+0x20] ;  /* 0x0000200e169f7981 */ /* 0x000564000c1e1920 */
.L_x_37:
[----:B------:R-:W-:Y:S05]  /*28f0*/  BSYNC B1 ;  /* 0x0000000000017941 */ /* 0x000fea0003800000 */
.L_x_36:
[----:B-----5:R-:W-:Y:S01]  /*2900*/  FMUL R60, R159, R116 ;  /* 0x000000749f3c7220 */ /* 0x020fe20000400000 */
[----:B------:R-:W-:Y:S01]  /*2910*/  IMAD.WIDE.U32 R58, R118, 0x7, R58 ;  /* 0x00000007763a7825 */ /* 0x000fe200078e003a */
[----:B------:R-:W-:Y:S01]  /*2920*/  ISETP.GT.AND P5, PT, R102, 0x10, PT ;  /* 0x000000106600780c */ /* 0x000fe20003fa4270 */
[----:B------:R-:W-:Y:S02]  /*2930*/  BSSY B1, `(.L_x_38) ;  /* 0x00000af000017945 */ /* 0x000fe40003800000 */
[----:B------:R-:W-:Y:S01]  /*2940*/  FFMA R63, R63, R117, R60 ;  /* 0x000000753f3f7223 */ /* 0x000fe2000000003c */
[----:B------:R-:W-:Y:S01]  /*2950*/  IMAD.WIDE.U32 R142, R118, 0x7, R142 ;  /* 0x00000007768e7825 */ /* 0x000fe200078e008e */
[----:B------:R-:W-:-:S03]  /*2960*/  LOP3.LUT R130, R130, 0xfffff7ff, RZ, 0xc0, !PT ;  /* 0xfffff7ff82827812 */ /* 0x000fc600078ec0ff */
[----:B------:R3:W-:Y:S01]  /*2970*/  @P2 STG.E desc[UR14][R18.64+0x20], R63 ;  /* 0x0000203f12002986 */ /* 0x0007e2000c10190e */
[----:B------:R-:W-:-:S05]  /*2980*/  IADD3 R135, P2, R124, R134, RZ ;  /* 0x000000867c877210 */ /* 0x000fca0007f5e0ff */
[----:B------:R-:W-:Y:S01]  /*2990*/  IMAD.X R60, R144, 0x1, R123, P2 ;  /* 0x00000001903c7824 */ /* 0x000fe200010e067b */
[C---:B------:R-:W-:Y:S02]  /*29a0*/  LEA R134, P2, R135.reuse, UR12, 0x2 ;  /* 0x0000000c87867c11 */ /* 0x040fe4000f8410ff */
[----:B------:R-:W-:Y:S02]  /*29b0*/  @P5 LOP3.LUT R130, R130, 0x800, RZ, 0xfc, !PT ;  /* 0x0000080082825812 */ /* 0x000fe400078efcff */
[----:B------:R-:W-:Y:S02]  /*29c0*/  LEA.HI.X R135, R135, UR13, R60, 0x2, P2 ;  /* 0x0000000d87877c11 */ /* 0x000fe400090f143c */
[----:B------:R-:W-:-:S04]  /*29d0*/  IADD3 R60, P2, R136, UR7, RZ ;  /* 0x00000007883c7c10 */ /* 0x000fc8000ff5e0ff */
[----:B------:R-:W-:Y:S02]  /*29e0*/  IADD3.X R61, R21, UR8, RZ, P2, !PT ;  /* 0x00000008153d7c10 */ /* 0x000fe400097fe4ff */
[----:B------:R-:W-:-:S05]  /*29f0*/  IADD3 R56, P2, R56, R124, RZ ;  /* 0x0000007c38387210 */ /* 0x000fca0007f5e0ff */
[----:B------:R-:W-:Y:S01]  /*2a00*/  IMAD.X R57, R57, 0x1, R123, P2 ;  /* 0x0000000139397824 */ /* 0x000fe200010e067b */
[----:B------:R-:W-:-:S04]  /*2a10*/  LEA R136, P2, R56, UR12, 0x2 ;  /* 0x0000000c38887c11 */ /* 0x000fc8000f8410ff */
[----:B------:R-:W-:Y:S02]  /*2a20*/  LEA.HI.X R137, R56, UR13, R57, 0x2, P2 ;  /* 0x0000000d38897c11 */ /* 0x000fe400090f1439 */
[----:B------:R-:W-:-:S04]  /*2a30*/  IADD3 R62, P2, R58, R118, RZ ;  /* 0x000000763a3e7210 */ /* 0x000fc80007f5e0ff */
[----:B---3--:R-:W-:Y:S02]  /*2a40*/  IADD3.X R63, R119, R128, R59, P2, !PT ;  /* 0x00000080773f7210 */ /* 0x008fe400017fe43b */
[-C--:B------:R-:W-:Y:S01]  /*2a50*/  IADD3 R148, P2, R142, R118.reuse, RZ ;  /* 0x000000768e947210 */ /* 0x080fe20007f5e0ff */
[----:B------:R-:W-:-:S03]  /*2a60*/  IMAD.WIDE.U32 R56, R129, R118, R62 ;  /* 0x0000007681387225 */ /* 0x000fc600078e003e */
[----:B------:R-:W-:Y:S01]  /*2a70*/  IADD3.X R149, R119, R128, R143, P2, !PT ;  /* 0x0000008077957210 */ /* 0x000fe200017fe48f */
[----:B------:R-:W-:Y:S01]  /*2a80*/  IMAD.WIDE.U32 R62, R118, 0x7, R62 ;  /* 0x00000007763e7825 */ /* 0x000fe200078e003e */
[----:B------:R-:W-:-:S03]  /*2a90*/  IADD3 R56, P2, R120, R56, RZ ;  /* 0x0000003878387210 */ /* 0x000fc60007f5e0ff */
[----:B------:R-:W-:Y:S01]  /*2aa0*/  IMAD.WIDE.U32 R58, R129, R118, R148 ;  /* 0x00000076813a7225 */ /* 0x000fe200078e0094 */
[----:B------:R-:W-:-:S03]  /*2ab0*/  IADD3.X R57, R121, R133, R57, P2, !PT ;  /* 0x0000008579397210 */ /* 0x000fc600017fe439 */
[----:B------:R-:W-:Y:S01]  /*2ac0*/  IMAD.WIDE.U32 R148, R118, 0x7, R148 ;  /* 0x0000000776947825 */ /* 0x000fe200078e0094 */
[----:B------:R-:W-:-:S03]  /*2ad0*/  IADD3 R142, P2, R120, R58, RZ ;  /* 0x0000003a788e7210 */ /* 0x000fc60007f5e0ff */
[----:B------:R-:W-:Y:S01]  /*2ae0*/  IMAD.WIDE.U32 R56, R5, UR10, R56 ;  /* 0x0000000a05387c25 */ /* 0x000fe2000f8e0038 */
[----:B------:R-:W-:-:S03]  /*2af0*/  IADD3.X R143, R121, R133, R59, P2, !PT ;  /* 0x00000085798f7210 */ /* 0x000fc600017fe43b */
[----:B------:R-:W-:Y:S01]  /*2b00*/  IMAD.IADD R57, R131, 0x1, R57 ;  /* 0x0000000183397824 */ /* 0x000fe200078e0239 */
[----:B------:R-:W-:Y:S01]  /*2b10*/  LEA R58, P2, R56, UR12, 0x2 ;  /* 0x0000000c383a7c11 */ /* 0x000fe2000f8410ff */
[----:B------:R-:W-:-:S03]  /*2b20*/  IMAD.WIDE.U32 R142, R5, UR10, R142 ;  /* 0x0000000a058e7c25 */ /* 0x000fc6000f8e008e */
[----:B------:R-:W-:Y:S01]  /*2b30*/  LEA.HI.X R59, R56, UR13, R57, 0x2, P2 ;  /* 0x0000000d383b7c11 */ /* 0x000fe200090f1439 */
[----:B------:R-:W-:Y:S01]  /*2b40*/  IMAD.IADD R57, R131, 0x1, R143 ;  /* 0x0000000183397824 */ /* 0x000fe200078e028f */
[----:B------:R-:W-:-:S04]  /*2b50*/  LEA R56, P2, R142, UR12, 0x2 ;  /* 0x0000000c8e387c11 */ /* 0x000fc8000f8410ff */
[----:B------:R-:W-:Y:S02]  /*2b60*/  LEA.HI.X R57, R142, UR13, R57, 0x2, P2 ;  /* 0x0000000d8e397c11 */ /* 0x000fe400090f1439 */
[----:B------:R-:W-:-:S05]  /*2b70*/  IADD3 R138, P2, R124, R138, RZ ;  /* 0x0000008a7c8a7210 */ /* 0x000fca0007f5e0ff */
[----:B------:R-:W-:Y:S01]  /*2b80*/  IMAD.X R93, R150, 0x1, R123, P2 ;  /* 0x00000001965d7824 */ /* 0x000fe200010e067b */
[----:B------:R-:W-:-:S04]  /*2b90*/  LEA R142, P2, R138, UR12, 0x2 ;  /* 0x0000000c8a8e7c11 */ /* 0x000fc8000f8410ff */
[----:B------:R-:W-:Y:S02]  /*2ba0*/  LEA.HI.X R143, R138, UR13, R93, 0x2, P2 ;  /* 0x0000000d8a8f7c11 */ /* 0x000fe400090f145d */
[----:B------:R-:W-:-:S05]  /*2bb0*/  IADD3 R88, P2, R88, R124, RZ ;  /* 0x0000007c58587210 */ /* 0x000fca0007f5e0ff */
[----:B------:R-:W-:Y:S01]  /*2bc0*/  IMAD.X R89, R89, 0x1, R123, P2 ;  /* 0x0000000159597824 */ /* 0x000fe200010e067b */
[----:B------:R-:W-:-:S04]  /*2bd0*/  LEA R144, P2, R88, UR12, 0x2 ;  /* 0x0000000c58907c11 */ /* 0x000fc8000f8410ff */
[----:B------:R-:W-:Y:S02]  /*2be0*/  LEA.HI.X R145, R88, UR13, R89, 0x2, P2 ;  /* 0x0000000d58917c11 */ /* 0x000fe400090f1459 */
[----:B------:R-:W-:-:S04]  /*2bf0*/  IADD3 R138, P2, R62, R118, RZ ;  /* 0x000000763e8a7210 */ /* 0x000fc80007f5e0ff */
[----:B------:R-:W-:Y:S02]  /*2c00*/  IADD3.X R139, R119, R128, R63, P2, !PT ;  /* 0x00000080778b7210 */ /* 0x000fe400017fe43f */
        /* <DEDUP_REMOVED lines=34> */
[----:B------:R-:W-:Y:S02]  /*2e30*/  IADD3.X R91, R121, R133, R91, P2, !PT ;  /* 0x00000085795b7210 */ /* 0x000fe400017fe45b */
[----:B------:R-:W-:Y:S01]  /*2e40*/  IADD3 R146, P2, R120, R92, RZ ;  /* 0x0000005c78927210 */ /* 0x000fe20007f5e0ff */
[----:B------:R-:W-:-:S03]  /*2e50*/  IMAD.WIDE.U32 R90, R5, UR10, R90 ;  /* 0x0000000a055a7c25 */ /* 0x000fc6000f8e005a */
[----:B------:R-:W-:Y:S01]  /*2e60*/  IADD3.X R147, R121, R133, R93, P2, !PT ;  /* 0x0000008579937210 */ /* 0x000fe200017fe45d */
        /* <DEDUP_REMOVED lines=14> */
[----:B------:R-:W-:Y:S01]  /*2f50*/  LEA.HI.X R149, R94, UR13, R95, 0x2, P2 ;  /* 0x0000000d5e957c11 */ /* 0x000fe200090f145f */
[----:B------:R-:W-:Y:S01]  /*2f60*/  IMAD.WIDE.U32 R94, R118, 0x7, R160 ;  /* 0x00000007765e7825 */ /* 0x000fe200078e00a0 */
[----:B------:R-:W-:-:S04]  /*2f70*/  IADD3 R160, P2, R138, R118, RZ ;  /* 0x000000768aa07210 */ /* 0x000fc80007f5e0ff */
[----:B------:R-:W-:Y:S02]  /*2f80*/  IADD3.X R161, R119, R128, R139, P2, !PT ;  /* 0x0000008077a17210 */ /* 0x000fe400017fe48b */
[----:B------:R-:W-:-:S04]  /*2f90*/  IADD3 R162, P2, R94, R118, RZ ;  /* 0x000000765ea27210 */ /* 0x000fc80007f5e0ff */
[----:B------:R-:W-:Y:S01]  /*2fa0*/  IADD3.X R163, R119, R128, R95, P2, !PT ;  /* 0x0000008077a37210 */ /* 0x000fe200017fe45f */
[----:B------:R-:W-:-:S04]  /*2fb0*/  IMAD.WIDE.U32 R94, R129, R118, R160 ;  /* 0x00000076815e7225 */ /* 0x000fc800078e00a0 */
[----:B------:R-:W-:Y:S01]  /*2fc0*/  IMAD.WIDE.U32 R96, R129, R118, R162 ;  /* 0x0000007681607225 */ /* 0x000fe200078e00a2 */
[----:B------:R-:W-:-:S03]  /*2fd0*/  IADD3 R94, P2, R120, R94, RZ ;  /* 0x0000005e785e7210 */ /* 0x000fc60007f5e0ff */
[----:B------:R-:W-:Y:S01]  /*2fe0*/  IMAD.WIDE.U32 R160, R118, 0x7, R160 ;  /* 0x0000000776a07825 */ /* 0x000fe200078e00a0 */
[----:B------:R-:W-:Y:S02]  /*2ff0*/  IADD3.X R95, R121, R133, R95, P2, !PT ;  /* 0x00000085795f7210 */ /* 0x000fe400017fe45f */
[----:B------:R-:W-:Y:S01]  /*3000*/  IADD3 R138, P2, R120, R96, RZ ;  /* 0x00000060788a7210 */ /* 0x000fe20007f5e0ff */
[----:B------:R-:W-:-:S03]  /*3010*/  IMAD.WIDE.U32 R162, R118, 0x7, R162 ;  /* 0x0000000776a27825 */ /* 0x000fc600078e00a2 */
[----:B------:R-:W-:Y:S01]  /*3020*/  IADD3.X R139, R121, R133, R97, P2, !PT ;  /* 0x00000085798b7210 */ /* 0x000fe200017fe461 */
[----:B------:R-:W-:-:S04]  /*3030*/  IMAD.WIDE.U32 R94, R5, UR10, R94 ;  /* 0x0000000a055e7c25 */ /* 0x000fc8000f8e005e */
        /* <DEDUP_REMOVED lines=43> */
[----:B------:R-:W-:Y:S02]  /*32f0*/  IADD3.X R157, R119, R128, R163, P2, !PT ;  /* 0x00000080779d7210 */ /* 0x000fe400017fe4a3 */
[----:B------:R-:W-:Y:S01]  /*3300*/  LEA R124, P2, R155, UR12, 0x2 ;  /* 0x0000000c9b7c7c11 */ /* 0x000fe2000f8410ff */
[----:B------:R-:W-:-:S03]  /*3310*/  IMAD.WIDE.U32 R128, R129, R118, R156 ;  /* 0x0000007681807225 */ /* 0x000fc600078e009c */
[----:B------:R-:W-:Y:S02]  /*3320*/  LEA.HI.X R125, R155, UR13, R132, 0x2, P2 ;  /* 0x0000000d9b7d7c11 */ /* 0x000fe400090f1484 */
[----:B------:R-:W-:-:S04]  /*3330*/  IADD3 R118, P2, R120, R126, RZ ;  /* 0x0000007e78767210 */ /* 0x000fc80007f5e0ff */
[----:B------:R-:W-:Y:S02]  /*3340*/  IADD3.X R119, R121, R133, R127, P2, !PT ;  /* 0x0000008579777210 */ /* 0x000fe400017fe47f */
[----:B------:R-:W-:-:S04]  /*3350*/  IADD3 R126, P2, R120, R128, RZ ;  /* 0x00000080787e7210 */ /* 0x000fc80007f5e0ff */
[----:B------:R-:W-:Y:S01]  /*3360*/  IADD3.X R127, R121, R133, R129, P2, !PT ;  /* 0x00000085797f7210 */ /* 0x000fe200017fe481 */
[----:B------:R-:W-:-:S04]  /*3370*/  IMAD.WIDE.U32 R120, R5, UR10, R118 ;  /* 0x0000000a05787c25 */ /* 0x000fc8000f8e0076 */
[----:B------:R-:W-:Y:S01]  /*3380*/  IMAD.WIDE.U32 R126, R5, UR10, R126 ;  /* 0x0000000a057e7c25 */ /* 0x000fe2000f8e007e */
[----:B------:R-:W-:-:S03]  /*3390*/  LEA R118, P2, R120, UR12, 0x2 ;  /* 0x0000000c78767c11 */ /* 0x000fc6000f8410ff */
[C---:B------:R-:W-:Y:S02]  /*33a0*/  IMAD.IADD R5, R131.reuse, 0x1, R121 ;  /* 0x0000000183057824 */ /* 0x040fe400078e0279 */
[----:B------:R-:W-:-:S03]  /*33b0*/  IMAD.IADD R131, R131, 0x1, R127 ;  /* 0x0000000183837824 */ /* 0x000fc600078e027f */
[----:B------:R-:W-:Y:S02]  /*33c0*/  LEA.HI.X R119, R120, UR13, R5, 0x2, P2 ;  /* 0x0000000d78777c11 */ /* 0x000fe400090f1405 */
[----:B------:R-:W-:-:S04]  /*33d0*/  LEA R120, P2, R126, UR12, 0x2 ;  /* 0x0000000c7e787c11 */ /* 0x000fc8000f8410ff */
[----:B------:R-:W-:Y:S02]  /*33e0*/  LEA.HI.X R121, R126, UR13, R131, 0x2, P2 ;  /* 0x0000000d7e797c11 */ /* 0x000fe400090f1483 */
[----:B------:R-:W-:-:S13]  /*33f0*/  ISETP.GT.AND P2, PT, R7, RZ, P5 ;  /* 0x000000ff0700720c */ /* 0x000fda0002f44270 */
[----:B------:R-:W-:Y:S05]  /*3400*/  @!P2 BRA `(.L_x_39) ;  /* 0x000000000004a947 */ /* 0x000fea0003800000 */
[----:B------:R3:W5:Y:S02]  /*3410*/  LDG.E.LTC128B R159, desc[UR14][R134.64] ;  /* 0x0000000e869f7981 */ /* 0x000764000c1e1920 */
.L_x_39:
[----:B------:R-:W-:Y:S05]  /*3420*/  BSYNC B1 ;  /* 0x0000000000017941 */ /* 0x000fea0003800000 */
.L_x_38:
[----:B-----5:R-:W-:Y:S01]  /*3430*/  FMUL R5, R159, R116 ;  /* 0x000000749f057220 */ /* 0x020fe20000400000 */
[----:B------:R-:W-:Y:S01]  /*3440*/  ISETP.GT.AND P3, PT, R102, 0x11, PT ;  /* 0x000000116600780c */ /* 0x000fe20003f64270 */
[----:B------:R-:W-:Y:S01]  /*3450*/  BSSY B1, `(.L_x_40) ;  /* 0x000000a000017945 */ /* 0x000fe20003800000 */
[----:B------:R-:W-:Y:S01]  /*3460*/  LOP3.LUT R130, R130, 0xfffffbff, RZ, 0xc0, !PT ;  /* 0xfffffbff82827812 */ /* 0x000fe200078ec0ff */
[----:B------:R-:W-:-:S05]  /*3470*/  FFMA R5, R64, R117, R5 ;  /* 0x0000007540057223 */ /* 0x000fca0000000005 */
[----:B------:R4:W-:Y:S01]  /*3480*/  @P2 STG.E desc[UR14][R60.64], R5 ;  /* 0x000000053c002986 */ /* 0x0009e2000c10190e */
[----:B------:R-:W-:-:S04]  /*3490*/  IADD3 R126, P2, R18, UR7, RZ ;  /* 0x00000007127e7c10 */ /* 0x000fc8000ff5e0ff */
[----:B------:R-:W-:Y:S02]  /*34a0*/  IADD3.X R127, R19, UR8, RZ, P2, !PT ;  /* 0x00000008137f7c10 */ /* 0x000fe400097fe4ff */
[----:B------:R-:W-:Y:S02]  /*34b0*/  ISETP.GT.AND P2, PT, R7, RZ, P3 ;  /* 0x000000ff0700720c */ /* 0x000fe40001f44270 */
[----:B------:R-:W-:-:S11]  /*34c0*/  @P3 LOP3.LUT R130, R130, 0x400, RZ, 0xfc, !PT ;  /* 0x0000040082823812 */ /* 0x000fd600078efcff */
[----:B----4-:R-:W-:Y:S05]  /*34d0*/  @!P2 BRA `(.L_x_41) ;  /* 0x000000000004a947 */ /* 0x010fea0003800000 */
[----:B------:R4:W5:Y:S02]  /*34e0*/  LDG.E.LTC128B R159, desc[UR14][R136.64] ;  /* 0x0000000e889f7981 */ /* 0x000964000c1e1920 */
.L_x_41:
[----:B------:R-:W-:Y:S05]  /*34f0*/  BSYNC B1 ;  /* 0x0000000000017941 */ /* 0x000fea0003800000 */
.L_x_40:
[----:B-----5:R-:W-:Y:S01]  /*3500*/  FMUL R64, R159, R116 ;  /* 0x000000749f407220 */ /* 0x020fe20000400000 */
[----:B------:R-:W-:Y:S03]  /*3510*/  BSSY B1, `(.L_x_42) ;  /* 0x0000006000017945 */ /* 0x000fe60003800000 */
[----:B------:R-:W-:-:S05]  /*3520*/  FFMA R65, R65, R117, R64 ;  /* 0x0000007541417223 */ /* 0x000fca0000000040 */
[----:B------:R0:W-:Y:S01]  /*3530*/  @P2 STG.E desc[UR14][R126.64], R65 ;  /* 0x000000417e002986 */ /* 0x0001e2000c10190e */
[----:B------:R-:W-:-:S13]  /*3540*/  ISETP.GT.AND P2, PT, R7, 0x8, P5 ;  /* 0x000000080700780c */ /* 0x000fda0002f44270 */
[----:B0-----:R-:W-:Y:S05]  /*3550*/  @!P2 BRA `(.L_x_43) ;  /* 0x000000000004a947 */ /* 0x001fea0003800000 */
[----:B------:R0:W5:Y:S02]  /*3560*/  LDG.E.LTC128B R159, desc[UR14][R58.64+0x20] ;  /* 0x0000200e3a9f7981 */ /* 0x000164000c1e1920 */
.L_x_43:
[----:B------:R-:W-:Y:S05]  /*3570*/  BSYNC B1 ;  /* 0x0000000000017941 */ /* 0x000fea0003800000 */
.L_x_42:
[----:B-----5:R-:W-:Y:S01]  /*3580*/  FMUL R5, R159, R116 ;  /* 0x000000749f057220 */ /* 0x020fe20000400000 */
[----:B------:R-:W-:Y:S03]  /*3590*/  BSSY B1, `(.L_x_44) ;  /* 0x0000006000017945 */ /* 0x000fe60003800000 */
[----:B------:R-:W-:-:S05]  /*35a0*/  FFMA R5, R66, R117, R5 ;  /* 0x0000007542057223 */ /* 0x000fca0000000005 */
[----:B------:R0:W-:Y:S01]  /*35b0*/  @P2 STG.E desc[UR14][R60.64+0x20], R5 ;  /* 0x000020053c002986 */ /* 0x0001e2000c10190e */
[----:B------:R-:W-:-:S13]  /*35c0*/  ISETP.GT.AND P2, PT, R7, 0x8, P3 ;  /* 0x000000080700780c */ /* 0x000fda0001f44270 */
[----:B0-----:R-:W-:Y:S05]  /*35d0*/  @!P2 BRA `(.L_x_45) ;  /* 0x000000000004a947 */ /* 0x001fea0003800000 */
[----:B------:R0:W5:Y:S02]  /*35e0*/  LDG.E.LTC128B R159, desc[UR14][R56.64+0x20] ;  /* 0x0000200e389f7981 */ /* 0x000164000c1e1920 */
.L_x_45:
[----:B------:R-:W-:Y:S05]  /*35f0*/  BSYNC B1 ;  /* 0x0000000000017941 */ /* 0x000fea0003800000 */
.L_x_44:
[----:B-----5:R-:W-:Y:S01]  /*3600*/  FMUL R64, R159, R116 ;  /* 0x000000749f407220 */ /* 0x020fe20000400000 */
[----:B------:R-:W-:Y:S01]  /*3610*/  @P2 IMAD.MOV.U32 R66, RZ, RZ, R126 ;  /* 0x000000ffff422224 */ /* 0x000fe200078e007e */
[----:B------:R-:W-:Y:S01]  /*3620*/  ISETP.GT.AND P5, PT, R102, 0x18, PT ;  /* 0x000000186600780c */ /* 0x000fe20003fa4270 */
[----:B------:R-:W-:Y:S01]  /*3630*/  BSSY B1, `(.L_x_46) ;  /* 0x000000a000017945 */ /* 0x000fe20003800000 */
[----:B------:R-:W-:Y:S01]  /*3640*/  FFMA R5, R67, R117, R64 ;  /* 0x0000007543057223 */ /* 0x000fe20000000040 */
[----:B------:R-:W-:Y:S01]  /*3650*/  @P2 IMAD.MOV.U32 R67, RZ, RZ, R127 ;  /* 0x000000ffff432224 */ /* 0x000fe200078e007f */
[----:B------:R-:W-:-:S04]  /*3660*/  P2R R131, PR, RZ, 0x20 ;  /* 0x00000020ff837803 */ /* 0x000fc80000000000 */
[----:B------:R0:W-:Y:S01]  /*3670*/  @P2 STG.E desc[UR14][R66.64+0x20], R5 ;  /* 0x0000200542002986 */ /* 0x0001e2000c10190e */
[----:B------:R-:W-:-:S04]  /*3680*/  IADD3 R64, P2, R60, UR7, RZ ;  /* 0x000000073c407c10 */ /* 0x000fc8000ff5e0ff */
[----:B------:R-:W-:Y:S02]  /*3690*/  IADD3.X R65, R61, UR8, RZ, P2, !PT ;  /* 0x000000083d417c10 */ /* 0x000fe400097fe4ff */
[----:B------:R-:W-:-:S13]  /*36a0*/  ISETP.GT.AND P2, PT, R7, RZ, P5 ;  /* 0x000000ff0700720c */ /* 0x000fda0002f44270 */
[----:B0-----:R-:W-:Y:S05]  /*36b0*/  @!P2 BRA `(.L_x_47) ;  /* 0x000000000004a947 */ /* 0x001fea0003800000 */
[----:B------:R0:W5:Y:S02]  /*36c0*/  LDG.E.LTC128B R159, desc[UR14][R142.64] ;  /* 0x0000000e8e9f7981 */ /* 0x000164000c1e1920 */
.L_x_47:
[----:B------:R-:W-:Y:S05]  /*36d0*/  BSYNC B1 ;  /* 0x0000000000017941 */ /* 0x000fea0003800000 */
.L_x_46:
[----:B-----5:R-:W-:Y:S01]  /*36e0*/  FMUL R5, R159, R116 ;  /* 0x000000749f057220 */ /* 0x020fe20000400000 */
[----:B------:R-:W-:Y:S01]  /*36f0*/  ISETP.GT.AND P3, PT, R102, 0x19, PT ;  /* 0x000000196600780c */ /* 0x000fe20003f64270 */
[----:B------:R-:W-:Y:S02]  /*3700*/  BSSY B1, `(.L_x_48) ;  /* 0x0000009000017945 */ /* 0x000fe40003800000 */
[----:B------:R-:W-:Y:S01]  /*3710*/  FFMA R5, R68, R117, R5 ;  /* 0x0000007544057223 */ /* 0x000fe20000000005 */
[----:B------:R-:W-:-:S04]  /*3720*/  P2R R155, PR, RZ, 0x8 ;  /* 0x00000008ff9b7803 */ /* 0x000fc80000000000 */
[----:B------:R0:W-:Y:S01]  /*3730*/  @P2 STG.E desc[UR14][R64.64], R5 ;  /* 0x0000000540002986 */ /* 0x0001e2000c10190e */
[----:B------:R-:W-:-:S04]  /*3740*/  IADD3 R66, P2, R126, UR7, RZ ;  /* 0x000000077e427c10 */ /* 0x000fc8000ff5e0ff */
[----:B------:R-:W-:Y:S02]  /*3750*/  IADD3.X R67, R127, UR8, RZ, P2, !PT ;  /* 0x000000087f437c10 */ /* 0x000fe400097fe4ff */
[----:B------:R-:W-:-:S13]  /*3760*/  ISETP.GT.AND P2, PT, R7, RZ, P3 ;  /* 0x000000ff0700720c */ /* 0x000fda0001f44270 */
[----:B0-----:R-:W-:Y:S05]  /*3770*/  @!P2 BRA `(.L_x_49) ;  /* 0x000000000004a947 */ /* 0x001fea0003800000 */
[----:B------:R0:W5:Y:S02]  /*3780*/  LDG.E.LTC128B R159, desc[UR14][R144.64] ;  /* 0x0000000e909f7981 */ /* 0x000164000c1e1920 */
.L_x_49:
[----:B------:R-:W-:Y:S05]  /*3790*/  BSYNC B1 ;  /* 0x0000000000017941 */ /* 0x000fea0003800000 */
.L_x_48:
[----:B-----5:R-:W-:Y:S01]  /*37a0*/  FMUL R68, R159, R116 ;  /* 0x000000749f447220 */ /* 0x020fe20000400000 */
[----:B------:R-:W-:Y:S03]  /*37b0*/  BSSY B1, `(.L_x_50) ;  /* 0x0000008000017945 */ /* 0x000fe60003800000 */
[----:B------:R-:W-:-:S05]  /*37c0*/  FFMA R5, R69, R117, R68 ;  /* 0x0000007545057223 */ /* 0x000fca0000000044 */
[----:B------:R0:W-:Y:S01]  /*37d0*/  @P2 STG.E desc[UR14][R66.64], R5 ;  /* 0x0000000542002986 */ /* 0x0001e2000c10190e */
[----:B------:R-:W-:-:S04]  /*37e0*/  IADD3 R68, P2, R60, UR7, RZ ;  /* 0x000000073c447c10 */ /* 0x000fc8000ff5e0ff */
[----:B------:R-:W-:Y:S02]  /*37f0*/  IADD3.X R69, R61, UR8, RZ, P2, !PT ;  /* 0x000000083d457c10 */ /* 0x000fe400097fe4ff */
[----:B------:R-:W-:-:S13]  /*3800*/  ISETP.GT.AND P2, PT, R7, 0x8, P5 ;  /* 0x000000080700780c */ /* 0x000fda0002f44270 */
[----:B0-----:R-:W-:Y:S05]  /*3810*/  @!P2 BRA `(.L_x_51) ;  /* 0x000000000004a947 */ /* 0x001fea0003800000 */
[----:B------:R0:W5:Y:S02]  /*3820*/  LDG.E.LTC128B R159, desc[UR14][R88.64+0x20] ;  /* 0x0000200e589f7981 */ /* 0x000164000c1e1920 */
.L_x_51:
[----:B------:R-:W-:Y:S05]  /*3830*/  BSYNC B1 ;  /* 0x0000000000017941 */ /* 0x000fea0003800000 */
.L_x_50:
        /* <DEDUP_REMOVED lines=9> */
.L_x_53:
[----:B------:R-:W-:Y:S05]  /*38d0*/  BSYNC B1 ;  /* 0x0000000000017941 */ /* 0x000fea0003800000 */
.L_x_52:
        /* <DEDUP_REMOVED lines=11> */
.L_x_55:
[----:B------:R-:W-:Y:S05]  /*3990*/  BSYNC B1 ;  /* 0x0000000000017941 */ /* 0x000fea0003800000 */
.L_x_54:
        /* <DEDUP_REMOVED lines=11> */
.L_x_57:
[----:B------:R-:W-:Y:S05]  /*3a50*/  BSYNC B1 ;  /* 0x0000000000017941 */ /* 0x000fea0003800000 */
.L_x_56:
        /* <DEDUP_REMOVED lines=9> */
.L_x_59:
[----:B------:R-:W-:Y:S05]  /*3af0*/  BSYNC B1 ;  /* 0x0000000000017941 */ /* 0x000fea0003800000 */
.L_x_58:
[----:B-----5:R-:W-:Y:S01]  /*3b00*/  FMUL R5, R159, R116 ;  /* 0x000000749f057220 */ /* 0x020fe20000400000 */
[----:B------:R-:W-:Y:S03]  /*3b10*/  BSSY B1, `(.L_x_60) ;  /* 0x0000008000017945 */ /* 0x000fe60003800000 */
[----:B------:R-:W-:-:S05]  /*3b20*/  FFMA R5, R74, R117, R5 ;  /* 0x000000754a057223 */ /* 0x000fca0000000005 */
[----:B------:R0:W-:Y:S01]  /*3b30*/  @P2 STG.E desc[UR14][R72.64+0x20], R5 ;  /* 0x0000200548002986 */ /* 0x0001e2000c10190e */
[----:B---3--:R-:W-:-:S04]  /*3b40*/  IADD3 R134, P2, R128, UR7, RZ ;  /* 0x0000000780867c10 */ /* 0x008fc8000ff5e0ff */
[----:B------:R-:W-:Y:S02]  /*3b50*/  IADD3.X R135, R129, UR8, RZ, P2, !PT ;  /* 0x0000000881877c10 */ /* 0x000fe400097fe4ff */
[----:B------:R-:W-:-:S13]  /*3b60*/  ISETP.GT.AND P2, PT, R7, 0x8, P3 ;  /* 0x000000080700780c */ /* 0x000fda0001f44270 */
[----:B0-----:R-:W-:Y:S05]  /*3b70*/  @!P2 BRA `(.L_x_61) ;  /* 0x000000000004a947 */ /* 0x001fea0003800000 */
[----:B------:R0:W5:Y:S02]  /*3b80*/  LDG.E.LTC128B R159, desc[UR14][R90.64+0x20] ;  /* 0x0000200e5a9f7981 */ /* 0x000164000c1e1920 */
.L_x_61:
[----:B------:R-:W-:Y:S05]  /*3b90*/  BSYNC B1 ;  /* 0x0000000000017941 */ /* 0x000fea0003800000 */
.L_x_60:
        /* <DEDUP_REMOVED lines=9> */
[----:B---3--:R-:W-:Y:S05]  /*3c30*/  @!P2 BRA `(.L_x_63) ;  /* 0x000000000004a947 */ /* 0x008fea0003800000 */
[----:B------:R3:W5:Y:S02]  /*3c40*/  LDG.E.LTC128B R159, desc[UR14][R146.64] ;  /* 0x0000000e929f7981 */ /* 0x000764000c1e1920 */
.L_x_63:
[----:B------:R-:W-:Y:S05]  /*3c50*/  BSYNC B1 ;  /* 0x0000000000017941 */ /* 0x000fea0003800000 */
.L_x_62:
[----:B-----5:R-:W-:Y:S01]  /*3c60*/  FMUL R5, R159, R116 ;  /* 0x000000749f057220 */ /* 0x020fe20000400000 */
[----:B------:R-:W-:Y:S01]  /*3c70*/  ISETP.GT.AND P3, PT, R102, 0x29, PT ;  /* 0x000000296600780c */ /* 0x000fe20003f64270 */
[----:B------:R-:W-:Y:S02]  /*3c80*/  BSSY B1, `(.L_x_64) ;  /* 0x0000009000017945 */ /* 0x000fe40003800000 */
[----:B------:R-:W-:Y:S01]  /*3c90*/  FFMA R5, R76, R117, R5 ;  /* 0x000000754c057223 */ /* 0x000fe20000000005 */
[----:B---3--:R-:W-:-:S04]  /*3ca0*/  P2R R146, PR, RZ, 0x8 ;  /* 0x00000008ff927803 */ /* 0x008fc80000000000 */
[----:B------:R3:W-:Y:S01]  /*3cb0*/  @P2 STG.E desc[UR14][R74.64], R5 ;  /* 0x000000054a002986 */ /* 0x0007e2000c10190e */
[----:B----4-:R-:W-:-:S04]  /*3cc0*/  IADD3 R136, P2, R132, UR7, RZ ;  /* 0x0000000784887c10 */ /* 0x010fc8000ff5e0ff */
[----:B------:R-:W-:Y:S02]  /*3cd0*/  IADD3.X R137, R133, UR8, RZ, P2, !PT ;  /* 0x0000000885897c10 */ /* 0x000fe400097fe4ff */
[----:B------:R-:W-:-:S13]  /*3ce0*/  ISETP.GT.AND P2, PT, R7, RZ, P3 ;  /* 0x000000ff0700720c */ /* 0x000fda0001f44270 */
[----:B---3--:R-:W-:Y:S05]  /*3cf0*/  @!P2 BRA `(.L_x_65) ;  /* 0x000000000004a947 */ /* 0x008fea0003800000 */
[----:B------:R3:W5:Y:S02]  /*3d00*/  LDG.E.LTC128B R159, desc[UR14][R148.64] ;  /* 0x0000000e949f7981 */ /* 0x000764000c1e1920 */
.L_x_65:
[----:B------:R-:W-:Y:S05]  /*3d10*/  BSYNC B1 ;  /* 0x0000000000017941 */ /* 0x000fea0003800000 */
.L_x_64:
[----:B-----5:R-:W-:Y:S01]  /*3d20*/  FMUL R76, R159, R116 ;  /* 0x000000749f4c7220 */ /* 0x020fe20000400000 */
[----:B------:R-:W-:Y:S03]  /*3d30*/  BSSY B1, `(.L_x_66) ;  /* 0x0000008000017945 */ /* 0x000fe60003800000 */
[----:B------:R-:W-:-:S05]  /*3d40*/  FFMA R5, R77, R117, R76 ;  /* 0x000000754d057223 */ /* 0x000fca000000004c */
[----:B------:R4:W-:Y:S01]  /*3d50*/  @P2 STG.E desc[UR14][R136.64], R5 ;  /* 0x0000000588002986 */ /* 0x0009e2000c10190e */
[----:B------:R-:W-:-:S04]  /*3d60*/  IADD3 R76, P2, R72, UR7, RZ ;  /* 0x00000007484c7c10 */ /* 0x000fc8000ff5e0ff */
[----:B------:R-:W-:Y:S02]  /*3d70*/  IADD3.X R77, R73, UR8, RZ, P2, !PT ;  /* 0x00000008494d7c10 */ /* 0x000fe400097fe4ff */
[----:B------:R-:W-:-:S13]  /*3d80*/  ISETP.GT.AND P2, PT, R7, 0x8, P5 ;  /* 0x000000080700780c */ /* 0x000fda0002f44270 */
[----:B----4-:R-:W-:Y:S05]  /*3d90*/  @!P2 BRA `(.L_x_67) ;  /* 0x000000000004a947 */ /* 0x010fea0003800000 */
[----:B------:R4:W5:Y:S02]  /*3da0*/  LDG.E.LTC128B R159, desc[UR14][R96.64+0x20] ;  /* 0x0000200e609f7981 */ /* 0x000964000c1e1920 */
.L_x_67:
[----:B------:R-:W-:Y:S05]  /*3db0*/  BSYNC B1 ;  /* 0x0000000000017941 */ /* 0x000fea0003800000 */
.L_x_66:
        /* <DEDUP_REMOVED lines=9> */
.L_x_69:
[----:B------:R-:W-:Y:S05]  /*3e50*/  BSYNC B1 ;  /* 0x0000000000017941 */ /* 0x000fea0003800000 */
.L_x_68:
        /* <DEDUP_REMOVED lines=11> */
.L_x_71:
[----:B------:R-:W-:Y:S05]  /*3f10*/  BSYNC B1 ;  /* 0x0000000000017941 */ /* 0x000fea0003800000 */
.L_x_70:
[----:B-----5:R-:W-:Y:S01]  /*3f20*/  FMUL R5, R159, R116 ;  /* 0x000000749f057220 */ /* 0x020fe20000400000 */
[----:B------:R-:W-:Y:S01]  /*3f30*/  ISETP.GT.AND P6, PT, R102, 0x31, PT ;  /* 0x000000316600780c */ /* 0x000fe20003fc4270 */
[----:B------:R-:W-:Y:S02]  /*3f40*/  BSSY B1, `(.L_x_72) ;  /* 0x0000009000017945 */ /* 0x000fe40003800000 */
[----:B------:R-:W-:-:S05]  /*3f50*/  FFMA R5, R80, R117, R5 ;  /* 0x0000007550057223 */ /* 0x000fca0000000005 */
[----:B------:R1:W-:Y:S01]  /*3f60*/  @P2 STG.E desc[UR14][R78.64], R5 ;  /* 0x000000054e002986 */ /* 0x0003e2000c10190e */
[----:B0-----:R-:W-:-:S04]  /*3f70*/  IADD3 R138, P2, R136, UR7, RZ ;  /* 0x00000007888a7c10 */ /* 0x001fc8000ff5e0ff */
[----:B------:R-:W-:Y:S02]  /*3f80*/  IADD3.X R139, R137, UR8, RZ, P2, !PT ;  /* 0x00000008898b7c10 */ /* 0x000fe400097fe4ff */
[----:B------:R-:W-:Y:S02]  /*3f90*/  ISETP.GT.AND P2, PT, R7, RZ, P6 ;  /* 0x000000ff0700720c */ /* 0x000fe40003744270 */
[----:B-1----:R-:W-:-:S11]  /*3fa0*/  P2R R5, PR, RZ, 0x40 ;  /* 0x00000040ff057803 */ /* 0x002fd60000000000 */
[----:B------:R-:W-:Y:S05]  /*3fb0*/  @!P2 BRA `(.L_x_73) ;  /* 0x000000000004a947 */ /* 0x000fea0003800000 */
[----:B------:R0:W5:Y:S02]  /*3fc0*/  LDG.E.LTC128B R159, desc[UR14][R140.64] ;  /* 0x0000000e8c9f7981 */ /* 0x000164000c1e1920 */
.L_x_73:
[----:B------:R-:W-:Y:S05]  /*3fd0*/  BSYNC B1 ;  /* 0x0000000000017941 */ /* 0x000fea0003800000 */
.L_x_72:
[----:B-----5:R-:W-:Y:S01]  /*3fe0*/  FMUL R80, R159, R116 ;  /* 0x000000749f507220 */ /* 0x020fe20000400000 */
[----:B------:R-:W-:Y:S03]  /*3ff0*/  BSSY B1, `(.L_x_74) ;  /* 0x0000008000017945 */ /* 0x000fe60003800000 */
[----:B------:R-:W-:-:S05]  /*4000*/  FFMA R5, R81, R117, R80 ;  /* 0x0000007551057223 */ /* 0x000fca0000000050 */
[----:B------:R1:W-:Y:S01]  /*4010*/  @P2 STG.E desc[UR14][R138.64], R5 ;  /* 0x000000058a002986 */ /* 0x0003e2000c10190e */
[----:B------:R-:W-:-:S04]  /*4020*/  IADD3 R80, P2, R76, UR7, RZ ;  /* 0x000000074c507c10 */ /* 0x000fc8000ff5e0ff */
[----:B------:R-:W-:Y:S02]  /*4030*/  IADD3.X R81, R77, UR8, RZ, P2, !PT ;  /* 0x000000084d517c10 */ /* 0x000fe400097fe4ff */
[----:B------:R-:W-:-:S13]  /*4040*/  ISETP.GT.AND P2, PT, R7, 0x8, P3 ;  /* 0x000000080700780c */ /* 0x000fda0001f44270 */
[----:B-1----:R-:W-:Y:S05]  /*4050*/  @!P2 BRA `(.L_x_75) ;  /* 0x000000000004a947 */ /* 0x002fea0003800000 */
[----:B------:R1:W5:Y:S02]  /*4060*/  LDG.E.LTC128B R159, desc[UR14][R100.64+0x20] ;  /* 0x0000200e649f7981 */ /* 0x000364000c1e1920 */
.L_x_75:
[----:B------:R-:W-:Y:S05]  /*4070*/  BSYNC B1 ;  /* 0x0000000000017941 */ /* 0x000fea0003800000 */
.L_x_74:
[----:B-----5:R-:W-:Y:S01]  /*4080*/  FMUL R5, R159, R116 ;  /* 0x000000749f057220 */ /* 0x020fe20000400000 */
[----:B------:R-:W-:Y:S03]  /*4090*/  BSSY B1, `(.L_x_76) ;  /* 0x0000008000017945 */ /* 0x000fe60003800000 */
[----:B------:R-:W-:-:S05]  /*40a0*/  FFMA R5, R82, R117, R5 ;  /* 0x0000007552057223 */ /* 0x000fca0000000005 */
[----:B------:R1:W-:Y:S01]  /*40b0*/  @P2 STG.E desc[UR14][R80.64+0x20], R5 ;  /* 0x0000200550002986 */ /* 0x0003e2000c10190e */
[----:B0-----:R-:W-:-:S04]  /*40c0*/  IADD3 R140, P2, R142, UR7, RZ ;  /* 0x000000078e8c7c10 */ /* 0x001fc8000ff5e0ff */
[----:B------:R-:W-:Y:S02]  /*40d0*/  IADD3.X R141, R143, UR8, RZ, P2, !PT ;  /* 0x000000088f8d7c10 */ /* 0x000fe400097fe4ff */
[----:B------:R-:W-:-:S13]  /*40e0*/  ISETP.GT.AND P2, PT, R7, 0x8, P6 ;  /* 0x000000080700780c */ /* 0x000fda0003744270 */
[----:B-1----:R-:W-:Y:S05]  /*40f0*/  @!P2 BRA `(.L_x_77) ;  /* 0x000000000004a947 */ /* 0x002fea0003800000 */
[----:B------:R0:W5:Y:S02]  /*4100*/  LDG.E.LTC128B R159, desc[UR14][R98.64+0x20] ;  /* 0x0000200e629f7981 */ /* 0x000164000c1e1920 */
.L_x_77:
[----:B------:R-:W-:Y:S05]  /*4110*/  BSYNC B1 ;  /* 0x0000000000017941 */ /* 0x000fea0003800000 */
.L_x_76:
[----:B-----5:R-:W-:Y:S01]  /*4120*/  FMUL R82, R159, R116 ;  /* 0x000000749f527220 */ /* 0x020fe20000400000 */
[----:B------:R-:W-:Y:S01]  /*4130*/  ISETP.GT.AND P3, PT, R102, 0x38, PT ;  /* 0x000000386600780c */ /* 0x000fe20003f64270 */
[----:B------:R-:W-:Y:S02]  /*4140*/  BSSY B1, `(.L_x_78) ;  /* 0x0000008000017945 */ /* 0x000fe40003800000 */
[----:B------:R-:W-:-:S05]  /*4150*/  FFMA R5, R83, R117, R82 ;  /* 0x0000007553057223 */ /* 0x000fca0000000052 */
[----:B------:R1:W-:Y:S01]  /*4160*/  @P2 STG.E desc[UR14][R140.64+0x20], R5 ;  /* 0x000020058c002986 */ /* 0x0003e2000c10190e */
[----:B------:R-:W-:-:S04]  /*4170*/  IADD3 R82, P2, R78, UR7, RZ ;  /* 0x000000074e527c10 */ /* 0x000fc8000ff5e0ff */
[----:B------:R-:W-:Y:S02]  /*4180*/  IADD3.X R83, R79, UR8, RZ, P2, !PT ;  /* 0x000000084f537c10 */ /* 0x000fe400097fe4ff */
[----:B------:R-:W-:-:S13]  /*4190*/  ISETP.GT.AND P2, PT, R7, RZ, P3 ;  /* 0x000000ff0700720c */ /* 0x000fda0001f44270 */
[----:B-1----:R-:W-:Y:S05]  /*41a0*/  @!P2 BRA `(.L_x_79) ;  /* 0x000000000004a947 */ /* 0x002fea0003800000 */
[----:B------:R1:W5:Y:S02]  /*41b0*/  LDG.E.LTC128B R159, desc[UR14][R122.64] ;  /* 0x0000000e7a9f7981 */ /* 0x000364000c1e1920 */
.L_x_79:
[----:B------:R-:W-:Y:S05]  /*41c0*/  BSYNC B1 ;  /* 0x0000000000017941 */ /* 0x000fea0003800000 */
.L_x_78:
[----:B-----5:R-:W-:Y:S01]  /*41d0*/  FMUL R5, R159, R116 ;  /* 0x000000749f057220 */ /* 0x020fe20000400000 */
[----:B------:R-:W-:Y:S03]  /*41e0*/  BSSY B1, `(.L_x_80) ;  /* 0x0000009000017945 */ /* 0x000fe60003800000 */
[----:B------:R-:W-:-:S05]  /*41f0*/  FFMA R5, R84, R117, R5 ;  /* 0x0000007554057223 */ /* 0x000fca0000000005 */
[----:B------:R0:W-:Y:S01]  /*4200*/  @P2 STG.E desc[UR14][R82.64], R5 ;  /* 0x0000000552002986 */ /* 0x0001e2000c10190e */
[----:B-1----:R-:W-:-:S04]  /*4210*/  IADD3 R122, P2, R138, UR7, RZ ;  /* 0x000000078a7a7c10 */ /* 0x002fc8000ff5e0ff */
[----:B------:R-:W-:Y:S02]  /*4220*/  IADD3.X R123, R139, UR8, RZ, P2, !PT ;  /* 0x000000088b7b7c10 */ /* 0x000fe400097fe4ff */
[----:B------:R-:W-:-:S04]  /*4230*/  ISETP.GT.AND P2, PT, R102, 0x39, PT ;  /* 0x000000396600780c */ /* 0x000fc80003f44270 */
[----:B------:R-:W-:-:S13]  /*4240*/  ISETP.GT.AND P5, PT, R7, RZ, P2 ;  /* 0x000000ff0700720c */ /* 0x000fda00017a4270 */
[----:B0-----:R-:W-:Y:S05]  /*4250*/  @!P5 BRA `(.L_x_81) ;  /* 0x000000000004d947 */ /* 0x001fea0003800000 */
[----:B------:R0:W5:Y:S02]  /*4260*/  LDG.E.LTC128B R159, desc[UR14][R124.64] ;  /* 0x0000000e7c9f7981 */ /* 0x000164000c1e1920 */
.L_x_81:
[----:B------:R-:W-:Y:S05]  /*4270*/  BSYNC B1 ;  /* 0x0000000000017941 */ /* 0x000fea0003800000 */
.L_x_80:
[----:B-----5:R-:W-:Y:S01]  /*4280*/  FMUL R84, R159, R116 ;  /* 0x000000749f547220 */ /* 0x020fe20000400000 */
[----:B------:R-:W-:Y:S03]  /*4290*/  BSSY B1, `(.L_x_82) ;  /* 0x000000a000017945 */ /* 0x000fe60003800000 */
[----:B------:R-:W-:-:S05]  /*42a0*/  FFMA R5, R85, R117, R84 ;  /* 0x0000007555057223 */ /* 0x000fca0000000054 */
[----:B------:R1:W-:Y:S01]  /*42b0*/  @P5 STG.E desc[UR14][R122.64], R5 ;  /* 0x000000057a005986 */ /* 0x0003e2000c10190e */
[----:B------:R-:W-:-:S04]  /*42c0*/  IADD3 R84, P5, R140, UR7, RZ ;  /* 0x000000078c547c10 */ /* 0x000fc8000ffbe0ff */
[----:B------:R-:W-:Y:S02]  /*42d0*/  IADD3.X R85, R141, UR8, RZ, P5, !PT ;  /* 0x000000088d557c10 */ /* 0x000fe4000affe4ff */
[----:B0-----:R-:W-:-:S04]  /*42e0*/  IADD3 R124, P5, R80, UR7, RZ ;  /* 0x00000007507c7c10 */ /* 0x001fc8000ffbe0ff */
[----:B------:R-:W-:Y:S02]  /*42f0*/  IADD3.X R125, R81, UR8, RZ, P5, !PT ;  /* 0x00000008517d7c10 */ /* 0x000fe4000affe4ff */
[----:B------:R-:W-:-:S13]  /*4300*/  ISETP.GT.AND P5, PT, R7, 0x8, P3 ;  /* 0x000000080700780c */ /* 0x000fda0001fa4270 */
[----:B-1----:R-:W-:Y:S05]  /*4310*/  @!P5 BRA `(.L_x_83) ;  /* 0x000000000004d947 */ /* 0x002fea0003800000 */
[----:B------:R0:W5:Y:S02]  /*4320*/  LDG.E.LTC128B R159, desc[UR14][R118.64+0x20] ;  /* 0x0000200e769f7981 */ /* 0x000164000c1e1920 */
.L_x_83:
[----:B------:R-:W-:Y:S05]  /*4330*/  BSYNC B1 ;  /* 0x0000000000017941 */ /* 0x000fea0003800000 */
.L_x_82:
[----:B-----5:R-:W-:Y:S01]  /*4340*/  FMUL R5, R159, R116 ;  /* 0x000000749f057220 */ /* 0x020fe20000400000 */
[----:B------:R-:W-:Y:S03]  /*4350*/  BSSY B1, `(.L_x_84) ;  /* 0x0000006000017945 */ /* 0x000fe60003800000 */
[----:B------:R-:W-:-:S05]  /*4360*/  FFMA R5, R86, R117, R5 ;  /* 0x0000007556057223 */ /* 0x000fca0000000005 */
[----:B------:R1:W-:Y:S01]  /*4370*/  @P5 STG.E desc[UR14][R124.64+0x20], R5 ;  /* 0x000020057c005986 */ /* 0x0003e2000c10190e */
[----:B------:R-:W-:-:S13]  /*4380*/  ISETP.GT.AND P5, PT, R7, 0x8, P2 ;  /* 0x000000080700780c */ /* 0x000fda00017a4270 */
[----:B-1----:R-:W-:Y:S05]  /*4390*/  @!P5 BRA `(.L_x_85) ;  /* 0x000000000004d947 */ /* 0x002fea0003800000 */
[----:B------:R1:W5:Y:S02]  /*43a0*/  LDG.E.LTC128B R159, desc[UR14][R120.64+0x20] ;  /* 0x0000200e789f7981 */ /* 0x000364000c1e1920 */
.L_x_85:
[----:B------:R-:W-:Y:S05]  /*43b0*/  BSYNC B1 ;  /* 0x0000000000017941 */ /* 0x000fea0003800000 */
.L_x_84:
[----:B-----5:R-:W-:Y:S01]  /*43c0*/  FMUL R86, R159, R116 ;  /* 0x000000749f567220 */ /* 0x020fe20000400000 */
[----:B------:R-:W-:Y:S03]  /*43d0*/  BSSY B1, `(.L_x_86) ;  /* 0x0000006000017945 */ /* 0x000fe60003800000 */
[----:B------:R-:W-:-:S05]  /*43e0*/  FFMA R87, R87, R117, R86 ;  /* 0x0000007557577223 */ /* 0x000fca0000000056 */
[----:B------:R0:W-:Y:S01]  /*43f0*/  @P5 STG.E desc[UR14][R84.64+0x20], R87 ;  /* 0x0000205754005986 */ /* 0x0001e2000c10190e */
[----:B------:R-:W-:-:S13]  /*4400*/  ISETP.GT.AND P5, PT, R7, 0x80, P1 ;  /* 0x000000800700780c */ /* 0x000fda0000fa4270 */
[----:B0-----:R-:W-:Y:S05]  /*4410*/  @!P5 BRA `(.L_x_87) ;  /* 0x000000000004d947 */ /* 0x001fea0003800000 */
[----:B------:R0:W5:Y:S02]  /*4420*/  LDG.E.LTC128B R159, desc[UR14][R8.64+0x200] ;  /* 0x0002000e089f7981 */ /* 0x000164000c1e1920 */
.L_x_87:
[----:B------:R-:W-:Y:S05]  /*4430*/  BSYNC B1 ;  /* 0x0000000000017941 */ /* 0x000fea0003800000 */
.L_x_86:
[----:B-----5:R-:W-:Y:S01]  /*4440*/  FMUL R5, R159, R116 ;  /* 0x000000749f057220 */ /* 0x020fe20000400000 */
[----:B------:R-:W-:Y:S03]  /*4450*/  BSSY B1, `(.L_x_88) ;  /* 0x0000007000017945 */ /* 0x000fe60003800000 */
[----:B------:R-:W-:-:S05]  /*4460*/  FFMA R5, R24, R117, R5 ;  /* 0x0000007518057223 */ /* 0x000fca0000000005 */
[----:B------:R0:W-:Y:S01]  /*4470*/  @P5 STG.E desc[UR14][R12.64+0x200], R5 ;  /* 0x000200050c005986 */ /* 0x0001e2000c10190e */
[----:B------:R-:W-:-:S04]  /*4480*/  LOP3.LUT P5, RZ, R130, 0x2, RZ, 0xc0, !PT ;  /* 0x0000000282ff7812 */ /* 0x000fc800078ac0ff */
[----:B------:R-:W-:-:S13]  /*4490*/  ISETP.GT.AND P5, PT, R7, 0x80, P5 ;  /* 0x000000800700780c */ /* 0x000fda0002fa4270 */
[----:B0-----:R-:W-:Y:S05]  /*44a0*/  @!P5 BRA `(.L_x_89) ;  /* 0x000000000004d947 */ /* 0x001fea0003800000 */
[----:B------:R0:W5:Y:S02]  /*44b0*/  LDG.E.LTC128B R159, desc[UR14][R14.64+0x200] ;  /* 0x0002000e0e9f7981 */ /* 0x000164000c1e1920 */
.L_x_89:
[----:B------:R-:W-:Y:S05]  /*44c0*/  BSYNC B1 ;  /* 0x0000000000017941 */ /* 0x000fea0003800000 */
.L_x_88:
[----:B-----5:R-:W-:Y:S01]  /*44d0*/  FMUL R24, R159, R116 ;  /* 0x000000749f187220 */ /* 0x020fe20000400000 */
[----:B------:R-:W-:Y:S01]  /*44e0*/  ISETP.GT.AND P1, PT, R7, 0x88, P1 ;  /* 0x000000880700780c */ /* 0x000fe20000f24270 */
[----:B------:R-:W-:Y:S02]  /*44f0*/  BSSY B1, `(.L_x_90) ;  /* 0x0000005000017945 */ /* 0x000fe40003800000 */
[----:B------:R-:W-:-:S05]  /*4500*/  FFMA R25, R25, R117, R24 ;  /* 0x0000007519197223 */ /* 0x000fca0000000018 */
[----:B------:R0:W-:Y:S05]  /*4510*/  @P5 STG.E desc[UR14][R10.64+0x200], R25 ;  /* 0x000200190a005986 */ /* 0x0001ea000c10190e */
[----:B------:R-:W-:Y:S05]  /*4520*/  @!P1 BRA `(.L_x_91) ;  /* 0x0000000000049947 */ /* 0x000fea0003800000 */
[----:B------:R0:W5:Y:S02]  /*4530*/  LDG.E.LTC128B R159, desc[UR14][R8.64+0x220] ;  /* 0x0002200e089f7981 */ /* 0x000164000c1e1920 */
.L_x_91:
[----:B------:R-:W-:Y:S05]  /*4540*/  BSYNC B1 ;  /* 0x0000000000017941 */ /* 0x000fea0003800000 */
.L_x_90:
[----:B-----5:R-:W-:Y:S01]  /*4550*/  FMUL R5, R159, R116 ;  /* 0x000000749f057220 */ /* 0x020fe20000400000 */
[----:B------:R-:W-:Y:S01]  /*4560*/  LOP3.LUT P5, RZ, R130, 0x2, RZ, 0xc0, !PT ;  /* 0x0000000282ff7812 */ /* 0x000fe200078ac0ff */
[----:B------:R-:W-:Y:S02]  /*4570*/  BSSY B1, `(.L_x_92) ;  /* 0x0000006000017945 */ /* 0x000fe40003800000 */
[----:B------:R-:W-:-:S05]  /*4580*/  FFMA R5, R26, R117, R5 ;  /* 0x000000751a057223 */ /* 0x000fca0000000005 */
[----:B------:R0:W-:Y:S01]  /*4590*/  @P1 STG.E desc[UR14][R12.64+0x220], R5 ;  /* 0x000220050c001986 */ /* 0x0001e2000c10190e */
[----:B------:R-:W-:-:S13]  /*45a0*/  ISETP.GT.AND P1, PT, R7, 0x88, P5 ;  /* 0x000000880700780c */ /* 0x000fda0002f24270 */
[----:B0-----:R-:W-:Y:S05]  /*45b0*/  @!P1 BRA `(.L_x_93) ;  /* 0x0000000000049947 */ /* 0x001fea0003800000 */
[----:B------:R0:W5:Y:S02]  /*45c0*/  LDG.E.LTC128B R159, desc[UR14][R14.64+0x220] ;  /* 0x0002200e0e9f7981 */ /* 0x000164000c1e1920 */
.L_x_93:
[----:B------:R-:W-:Y:S05]  /*45d0*/  BSYNC B1 ;  /* 0x0000000000017941 */ /* 0x000fea0003800000 */
.L_x_92:
        /* <DEDUP_REMOVED lines=8> */
.L_x_95:
[----:B------:R-:W-:Y:S05]  /*4660*/  BSYNC B1 ;  /* 0x0000000000017941 */ /* 0x000fea0003800000 */
.L_x_94:
[----:B-----5:R-:W-:Y:S01]  /*4670*/  FMUL R5, R159, R116 ;  /* 0x000000749f057220 */ /* 0x020fe20000400000 */
[----:B------:R-:W-:Y:S03]  /*4680*/  BSSY B1, `(.L_x_96) ;  /* 0x0000006000017945 */ /* 0x000fe60003800000 */
[----:B------:R-:W-:-:S05]  /*4690*/  FFMA R5, R28, R117, R5 ;  /* 0x000000751c057223 */ /* 0x000fca0000000005 */
[----:B------:R0:W-:Y:S01]  /*46a0*/  @P1 STG.E desc[UR14][R20.64+0x200], R5 ;  /* 0x0002000514001986 */ /* 0x0001e2000c10190e */
[----:B------:R-:W-:-:S13]  /*46b0*/  ISETP.GT.AND P1, PT, R7, 0x80, P4 ;  /* 0x000000800700780c */ /* 0x000fda0002724270 */
[----:B0-----:R-:W-:Y:S05]  /*46c0*/  @!P1 BRA `(.L_x_97) ;  /* 0x0000000000049947 */ /* 0x001fea0003800000 */
[----:B------:R0:W5:Y:S02]  /*46d0*/  LDG.E.LTC128B R159, desc[UR14][R22.64+0x200] ;  /* 0x0002000e169f7981 */ /* 0x000164000c1e1920 */
.L_x_97:
[----:B------:R-:W-:Y:S05]  /*46e0*/  BSYNC B1 ;  /* 0x0000000000017941 */ /* 0x000fea0003800000 */
.L_x_96:
[----:B-----5:R-:W-:Y:S01]  /*46f0*/  FMUL R8, R159, R116 ;  /* 0x000000749f087220 */ /* 0x020fe20000400000 */
[----:B------:R-:W-:Y:S03]  /*4700*/  BSSY B1, `(.L_x_98) ;  /* 0x0000006000017945 */ /* 0x000fe60003800000 */
[----:B------:R-:W-:-:S05]  /*4710*/  FFMA R29, R29, R117, R8 ;  /* 0x000000751d1d7223 */ /* 0x000fca0000000008 */
[----:B------:R0:W-:Y:S01]  /*4720*/  @P1 STG.E desc[UR14][R18.64+0x200], R29 ;  /* 0x0002001d12001986 */ /* 0x0001e2000c10190e */
[----:B------:R-:W-:-:S13]  /*4730*/  ISETP.GT.AND P1, PT, R7, 0x88, P5 ;  /* 0x000000880700780c */ /* 0x000fda0002f24270 */
[----:B0-----:R-:W-:Y:S05]  /*4740*/  @!P1 BRA `(.L_x_99) ;  /* 0x0000000000049947 */ /* 0x001fea0003800000 */
[----:B------:R0:W5:Y:S02]  /*4750*/  LDG.E.LTC128B R159, desc[UR14][R16.64+0x220] ;  /* 0x0002200e109f7981 */ /* 0x000164000c1e1920 */
.L_x_99:
[----:B------:R-:W-:Y:S05]  /*4760*/  BSYNC B1 ;  /* 0x0000000000017941 */ /* 0x000fea0003800000 */
.L_x_98:
[----:B-----5:R-:W-:Y:S01]  /*4770*/  FMUL R5, R159, R116 ;  /* 0x000000749f057220 */ /* 0x020fe20000400000 */
[----:B------:R-:W-:Y:S01]  /*4780*/  ISETP.GT.AND P4, PT, R7, 0x88, P4 ;  /* 0x000000880700780c */ /* 0x000fe20002784270 */
[----:B------:R-:W-:Y:S02]  /*4790*/  BSSY B1, `(.L_x_100) ;  /* 0x0000005000017945 */ /* 0x000fe40003800000 */
[----:B------:R-:W-:-:S05]  /*47a0*/  FFMA R5, R30, R117, R5 ;  /* 0x000000751e057223 */ /* 0x000fca0000000005 */
[----:B------:R0:W-:Y:S05]  /*47b0*/  @P1 STG.E desc[UR14][R20.64+0x220], R5 ;  /* 0x0002200514001986 */ /* 0x0001ea000c10190e */
[----:B------:R-:W-:Y:S05]  /*47c0*/  @!P4 BRA `(.L_x_101) ;  /* 0x000000000004c947 */ /* 0x000fea0003800000 */
[----:B------:R0:W5:Y:S02]  /*47d0*/  LDG.E.LTC128B R159, desc[UR14][R22.64+0x220] ;  /* 0x0002200e169f7981 */ /* 0x000164000c1e1920 */
.L_x_101:
[----:B------:R-:W-:Y:S05]  /*47e0*/  BSYNC B1 ;  /* 0x0000000000017941 */ /* 0x000fea0003800000 */
.L_x_100:
[----:B-----5:R-:W-:Y:S01]  /*47f0*/  FMUL R8, R159, R116 ;  /* 0x000000749f087220 */ /* 0x020fe20000400000 */
[----:B------:R-:W-:Y:S01]  /*4800*/  LOP3.LUT P5, RZ, R130, 0x800, RZ, 0xc0, !PT ;  /* 0x0000080082ff7812 */ /* 0x000fe200078ac0ff */
[----:B------:R-:W-:Y:S02]  /*4810*/  BSSY B1, `(.L_x_102) ;  /* 0x0000006000017945 */ /* 0x000fe40003800000 */
[----:B------:R-:W-:Y:S01]  /*4820*/  FFMA R31, R31, R117, R8 ;  /* 0x000000751f1f7223 */ /* 0x000fe20000000008 */
[----:B------:R-:W-:-:S04]  /*4830*/  ISETP.GT.AND P1, PT, R7, 0x80, P5 ;  /* 0x000000800700780c */ /* 0x000fc80002f24270 */
[----:B------:R0:W-:Y:S09]  /*4840*/  @P4 STG.E desc[UR14][R18.64+0x220], R31 ;  /* 0x0002201f12004986 */ /* 0x0001f2000c10190e */
[----:B------:R-:W-:Y:S05]  /*4850*/  @!P1 BRA `(.L_x_103) ;  /* 0x0000000000049947 */ /* 0x000fea0003800000 */
[----:B------:R0:W5:Y:S02]  /*4860*/  LDG.E.LTC128B R159, desc[UR14][R58.64+0x200] ;  /* 0x0002000e3a9f7981 */ /* 0x000164000c1e1920 */
.L_x_103:
[----:B------:R-:W-:Y:S05]  /*4870*/  BSYNC B1 ;  /* 0x0000000000017941 */ /* 0x000fea0003800000 */
.L_x_102:
[----:B0----5:R-:W-:Y:S01]  /*4880*/  FMUL R5, R159, R116 ;  /* 0x000000749f057220 */ /* 0x021fe20000400000 */
[----:B------:R-:W-:Y:S01]  /*4890*/  @P1 IMAD.MOV.U32 R8, RZ, RZ, R60 ;  /* 0x000000ffff081224 */ /* 0x000fe200078e003c */
[----:B------:R-:W-:Y:S01]  /*48a0*/  LOP3.LUT P4, RZ, R130, 0x400, RZ, 0xc0, !PT ;  /* 0x0000040082ff7812 */ /* 0x000fe2000788c0ff */
[----:B------:R-:W-:Y:S02]  /*48b0*/  @P1 IMAD.MOV.U32 R9, RZ, RZ, R61 ;  /* 0x000000ffff091224 */ /* 0x000fe400078e003d */
[----:B------:R-:W-:Y:S01]  /*48c0*/  FFMA R5, R32, R117, R5 ;  /* 0x0000007520057223 */ /* 0x000fe20000000005 */
[----:B------:R-:W-:Y:S04]  /*48d0*/  BSSY B1, `(.L_x_104) ;  /* 0x0000005000017945 */ /* 0x000fe80003800000 */
[----:B------:R0:W-:Y:S01]  /*48e0*/  @P1 STG.E desc[UR14][R8.64+0x200], R5 ;  /* 0x0002000508001986 */ /* 0x0001e2000c10190e */
[----:B------:R-:W-:-:S13]  /*48f0*/  ISETP.GT.AND P1, PT, R7, 0x80, P4 ;  /* 0x000000800700780c */ /* 0x000fda0002724270 */
[----:B0-----:R-:W-:Y:S05]  /*4900*/  @!P1 BRA `(.L_x_105) ;  /* 0x0000000000049947 */ /* 0x001fea0003800000 */
[----:B------:R0:W5:Y:S02]  /*4910*/  LDG.E.LTC128B R159, desc[UR14][R56.64+0x200] ;  /* 0x0002000e389f7981 */ /* 0x000164000c1e1920 */
.L_x_105:
[----:B------:R-:W-:Y:S05]  /*4920*/  BSYNC B1 ;  /* 0x0000000000017941 */ /* 0x000fea0003800000 */
.L_x_104:
[----:B-----5:R-:W-:Y:S01]  /*4930*/  FMUL R8, R159, R116 ;  /* 0x000000749f087220 */ /* 0x020fe20000400000 */
[----:B------:R-:W-:Y:S01]  /*4940*/  @P1 IMAD.MOV.U32 R9, RZ, RZ, R127 ;  /* 0x000000ffff091224 */ /* 0x000fe200078e007f */
[----:B------:R-:W-:Y:S02]  /*4950*/  BSSY B1, `(.L_x_106) ;  /* 0x0000007000017945 */ /* 0x000fe40003800000 */
[----:B------:R-:W-:Y:S01]  /*4960*/  FFMA R33, R33, R117, R8 ;  /* 0x0000007521217223 */ /* 0x000fe20000000008 */
[----:B------:R-:W-:-:S05]  /*4970*/  @P1 IMAD.MOV.U32 R8, RZ, RZ, R126 ;  /* 0x000000ffff081224 */ /* 0x000fca00078e007e */
[----:B------:R0:W-:Y:S01]  /*4980*/  @P1 STG.E desc[UR14][R8.64+0x200], R33 ;  /* 0x0002002108001986 */ /* 0x0001e2000c10190e */
[----:B------:R-:W-:-:S13]  /*4990*/  ISETP.GT.AND P1, PT, R7, 0x88, P5 ;  /* 0x000000880700780c */ /* 0x000fda0002f24270 */
[----:B0-----:R-:W-:Y:S05]  /*49a0*/  @!P1 BRA `(.L_x_107) ;  /* 0x0000000000049947 */ /* 0x001fea0003800000 */
[----:B------:R0:W5:Y:S02]  /*49b0*/  LDG.E.LTC128B R159, desc[UR14][R58.64+0x220] ;  /* 0x0002200e3a9f7981 */ /* 0x000164000c1e1920 */
.L_x_107:
[----:B------:R-:W-:Y:S05]  /*49c0*/  BSYNC B1 ;  /* 0x0000000000017941 */ /* 0x000fea0003800000 */
.L_x_106:
[----:B-----5:R-:W-:Y:S01]  /*49d0*/  FMUL R5, R159, R116 ;  /* 0x000000749f057220 */ /* 0x020fe20000400000 */
[----:B------:R-:W-:Y:S03]  /*49e0*/  BSSY B1, `(.L_x_108) ;  /* 0x0000006000017945 */ /* 0x000fe60003800000 */
[----:B------:R-:W-:-:S05]  /*49f0*/  FFMA R5, R34, R117, R5 ;  /* 0x0000007522057223 */ /* 0x000fca0000000005 */
[----:B------:R0:W-:Y:S01]  /*4a00*/  @P1 STG.E desc[UR14][R60.64+0x220], R5 ;  /* 0x000220053c001986 */ /* 0x0001e2000c10190e */
[----:B------:R-:W-:-:S13]  /*4a10*/  ISETP.GT.AND P1, PT, R7, 0x88, P4 ;  /* 0x000000880700780c */ /* 0x000fda0002724270 */
[----:B0-----:R-:W-:Y:S05]  /*4a20*/  @!P1 BRA `(.L_x_109) ;  /* 0x0000000000049947 */ /* 0x001fea0003800000 */
[----:B------:R0:W5:Y:S02]  /*4a30*/  LDG.E.LTC128B R159, desc[UR14][R56.64+0x220] ;  /* 0x0002200e389f7981 */ /* 0x000164000c1e1920 */
.L_x_109:
[----:B------:R-:W-:Y:S05]  /*4a40*/  BSYNC B1 ;  /* 0x0000000000017941 */ /* 0x000fea0003800000 */
.L_x_108:
[----:B-----5:R-:W-:Y:S01]  /*4a50*/  FMUL R8, R159, R116 ;  /* 0x000000749f087220 */ /* 0x020fe20000400000 */
[----:B------:R-:W-:Y:S01]  /*4a60*/  ISETP.NE.AND P5, PT, R131, RZ, PT ;  /* 0x000000ff8300720c */ /* 0x000fe20003fa5270 */
[----:B------:R-:W-:Y:S02]  /*4a70*/  BSSY B1, `(.L_x_110) ;  /* 0x0000006000017945 */ /* 0x000fe40003800000 */
[----:B------:R-:W-:-:S05]  /*4a80*/  FFMA R35, R35, R117, R8 ;  /* 0x0000007523237223 */ /* 0x000fca0000000008 */
[----:B------:R0:W-:Y:S01]  /*4a90*/  @P1 STG.E desc[UR14][R126.64+0x220], R35 ;  /* 0x000220237e001986 */ /* 0x0001e2000c10190e */
[----:B------:R-:W-:-:S13]  /*4aa0*/  ISETP.GT.AND P1, PT, R7, 0x80, P5 ;  /* 0x000000800700780c */ /* 0x000fda0002f24270 */
[----:B0-----:R-:W-:Y:S05]  /*4ab0*/  @!P1 BRA `(.L_x_111) ;  /* 0x0000000000049947 */ /* 0x001fea0003800000 */
[----:B------:R0:W5:Y:S02]  /*4ac0*/  LDG.E.LTC128B R159, desc[UR14][R88.64+0x200] ;  /* 0x0002000e589f7981 */ /* 0x000164000c1e1920 */
.L_x_111:
[----:B------:R-:W-:Y:S05]  /*4ad0*/  BSYNC B1 ;  /* 0x0000000000017941 */ /* 0x000fea0003800000 */
.L_x_110:
        /* <DEDUP_REMOVED lines=8> */
.L_x_113:
[----:B------:R-:W-:Y:S05]  /*4b60*/  BSYNC B1 ;  /* 0x0000000000017941 */ /* 0x000fea0003800000 */
.L_x_112:
[----:B-----5:R-:W-:Y:S01]  /*4b70*/  FMUL R8, R159, R116 ;  /* 0x000000749f087220 */ /* 0x020fe20000400000 */
[----:B------:R-:W-:Y:S03]  /*4b80*/  BSSY B1, `(.L_x_114) ;  /* 0x0000006000017945 */ /* 0x000fe60003800000 */
[----:B------:R-:W-:-:S05]  /*4b90*/  FFMA R37, R37, R117, R8 ;  /* 0x0000007525257223 */ /* 0x000fca0000000008 */
[----:B------:R0:W-:Y:S01]  /*4ba0*/  @P1 STG.E desc[UR14][R66.64+0x200], R37 ;  /* 0x0002002542001986 */ /* 0x0001e2000c10190e */
[----:B------:R-:W-:-:S13]  /*4bb0*/  ISETP.GT.AND P1, PT, R7, 0x88, P5 ;  /* 0x000000880700780c */ /* 0x000fda0002f24270 */
[----:B0-----:R-:W-:Y:S05]  /*4bc0*/  @!P1 BRA `(.L_x_115) ;  /* 0x0000000000049947 */ /* 0x001fea0003800000 */
[----:B------:R0:W5:Y:S02]  /*4bd0*/  LDG.E.LTC128B R159, desc[UR14][R88.64+0x220] ;  /* 0x0002200e589f7981 */ /* 0x000164000c1e1920 */
.L_x_115:
[----:B------:R-:W-:Y:S05]  /*4be0*/  BSYNC B1 ;  /* 0x0000000000017941 */ /* 0x000fea0003800000 */
.L_x_114:
[----:B-----5:R-:W-:Y:S01]  /*4bf0*/  FMUL R5, R159, R116 ;  /* 0x000000749f057220 */ /* 0x020fe20000400000 */
[----:B------:R-:W-:Y:S03]  /*4c00*/  BSSY B1, `(.L_x_116) ;  /* 0x0000006000017945 */ /* 0x000fe60003800000 */
[----:B------:R-:W-:-:S05]  /*4c10*/  FFMA R5, R38, R117, R5 ;  /* 0x0000007526057223 */ /* 0x000fca0000000005 */
[----:B------:R0:W-:Y:S01]  /*4c20*/  @P1 STG.E desc[UR14][R68.64+0x220], R5 ;  /* 0x0002200544001986 */ /* 0x0001e2000c10190e */
[----:B------:R-:W-:-:S13]  /*4c30*/  ISETP.GT.AND P1, PT, R7, 0x88, P4 ;  /* 0x000000880700780c */ /* 0x000fda0002724270 */
[----:B0-----:R-:W-:Y:S05]  /*4c40*/  @!P1 BRA `(.L_x_117) ;  /* 0x0000000000049947 */ /* 0x001fea0003800000 */
[----:B------:R0:W5:Y:S02]  /*4c50*/  LDG.E.LTC128B R159, desc[UR14][R62.64+0x220] ;  /* 0x0002200e3e9f7981 */ /* 0x000164000c1e1920 */
.L_x_117:
[----:B------:R-:W-:Y:S05]  /*4c60*/  BSYNC B1 ;  /* 0x0000000000017941 */ /* 0x000fea0003800000 */
.L_x_116:
        /* <DEDUP_REMOVED lines=8> */
.L_x_119:
[----:B------:R-:W-:Y:S05]  /*4cf0*/  BSYNC B1 ;  /* 0x0000000000017941 */ /* 0x000fea0003800000 */
.L_x_118:
        /* <DEDUP_REMOVED lines=8> */
.L_x_121:
[----:B------:R-:W-:Y:S05]  /*4d80*/  BSYNC B1 ;  /* 0x0000000000017941 */ /* 0x000fea0003800000 */
.L_x_120:
[----:B-----5:R-:W-:Y:S01]  /*4d90*/  FMUL R8, R159, R116 ;  /* 0x000000749f087220 */ /* 0x020fe20000400000 */
[----:B------:R-:W-:Y:S03]  /*4da0*/  BSSY B1, `(.L_x_122) ;  /* 0x0000006000017945 */ /* 0x000fe60003800000 */
[----:B------:R-:W-:-:S05]  /*4db0*/  FFMA R41, R41, R117, R8 ;  /* 0x0000007529297223 */ /* 0x000fca0000000008 */
[----:B------:R0:W-:Y:S01]  /*4dc0*/  @P1 STG.E desc[UR14][R132.64+0x200], R41 ;  /* 0x0002002984001986 */ /* 0x0001e2000c10190e */
[----:B------:R-:W-:-:S13]  /*4dd0*/  ISETP.GT.AND P1, PT, R7, 0x88, P5 ;  /* 0x000000880700780c */ /* 0x000fda0002f24270 */
[----:B0-----:R-:W-:Y:S05]  /*4de0*/  @!P1 BRA `(.L_x_123) ;  /* 0x0000000000049947 */ /* 0x001fea0003800000 */
[----:B------:R0:W5:Y:S02]  /*4df0*/  LDG.E.LTC128B R159, desc[UR14][R92.64+0x220] ;  /* 0x0002200e5c9f7981 */ /* 0x000164000c1e1920 */
.L_x_123:
[----:B------:R-:W-:Y:S05]  /*4e00*/  BSYNC B1 ;  /* 0x0000000000017941 */ /* 0x000fea0003800000 */
.L_x_122:
[----:B-----5:R-:W-:Y:S01]  /*4e10*/  FMUL R5, R159, R116 ;  /* 0x000000749f057220 */ /* 0x020fe20000400000 */
[----:B------:R-:W-:Y:S03]  /*4e20*/  BSSY B1, `(.L_x_124) ;  /* 0x0000006000017945 */ /* 0x000fe60003800000 */
[----:B------:R-:W-:-:S05]  /*4e30*/  FFMA R5, R42, R117, R5 ;  /* 0x000000752a057223 */ /* 0x000fca0000000005 */
[----:B------:R0:W-:Y:S01]  /*4e40*/  @P1 STG.E desc[UR14][R72.64+0x220], R5 ;  /* 0x0002200548001986 */ /* 0x0001e2000c10190e */
[----:B------:R-:W-:-:S13]  /*4e50*/  ISETP.GT.AND P1, PT, R7, 0x88, P4 ;  /* 0x000000880700780c */ /* 0x000fda0002724270 */
[----:B0-----:R-:W-:Y:S05]  /*4e60*/  @!P1 BRA `(.L_x_125) ;  /* 0x0000000000049947 */ /* 0x001fea0003800000 */
[----:B------:R0:W5:Y:S02]  /*4e70*/  LDG.E.LTC128B R159, desc[UR14][R90.64+0x220] ;  /* 0x0002200e5a9f7981 */ /* 0x000164000c1e1920 */
.L_x_125:
[----:B------:R-:W-:Y:S05]  /*4e80*/  BSYNC B1 ;  /* 0x0000000000017941 */ /* 0x000fea0003800000 */
.L_x_124:
        /* <DEDUP_REMOVED lines=8> */
.L_x_127:
[----:B------:R-:W-:Y:S05]  /*4f10*/  BSYNC B1 ;  /* 0x0000000000017941 */ /* 0x000fea0003800000 */
.L_x_126:
        /* <DEDUP_REMOVED lines=8> */
.L_x_129:
[----:B------:R-:W-:Y:S05]  /*4fa0*/  BSYNC B1 ;  /* 0x0000000000017941 */ /* 0x000fea0003800000 */
.L_x_128:
[----:B-----5:R-:W-:Y:S01]  /*4fb0*/  FMUL R8, R159, R116 ;  /* 0x000000749f087220 */ /* 0x020fe20000400000 */
[----:B------:R-:W-:Y:S03]  /*4fc0*/  BSSY B1, `(.L_x_130) ;  /* 0x0000006000017945 */ /* 0x000fe60003800000 */
[----:B------:R-:W-:-:S05]  /*4fd0*/  FFMA R45, R45, R117, R8 ;  /* 0x000000752d2d7223 */ /* 0x000fca0000000008 */
[----:B------:R0:W-:Y:S01]  /*4fe0*/  @P1 STG.E desc[UR14][R136.64+0x200], R45 ;  /* 0x0002002d88001986 */ /* 0x0001e2000c10190e */
[----:B------:R-:W-:-:S13]  /*4ff0*/  ISETP.GT.AND P1, PT, R7, 0x88, P5 ;  /* 0x000000880700780c */ /* 0x000fda0002f24270 */
[----:B0-----:R-:W-:Y:S05]  /*5000*/  @!P1 BRA `(.L_x_131) ;  /* 0x0000000000049947 */ /* 0x001fea0003800000 */
[----:B------:R0:W5:Y:S02]  /*5010*/  LDG.E.LTC128B R159, desc[UR14][R96.64+0x220] ;  /* 0x0002200e609f7981 */ /* 0x000164000c1e1920 */
.L_x_131:
[----:B------:R-:W-:Y:S05]  /*5020*/  BSYNC B1 ;  /* 0x0000000000017941 */ /* 0x000fea0003800000 */
.L_x_130:
[----:B-----5:R-:W-:Y:S01]  /*5030*/  FMUL R5, R159, R116 ;  /* 0x000000749f057220 */ /* 0x020fe20000400000 */
[----:B------:R-:W-:Y:S03]  /*5040*/  BSSY B1, `(.L_x_132) ;  /* 0x0000006000017945 */ /* 0x000fe60003800000 */
[----:B------:R-:W-:-:S05]  /*5050*/  FFMA R5, R46, R117, R5 ;  /* 0x000000752e057223 */ /* 0x000fca0000000005 */
[----:B------:R0:W-:Y:S01]  /*5060*/  @P1 STG.E desc[UR14][R76.64+0x220], R5 ;  /* 0x000220054c001986 */ /* 0x0001e2000c10190e */
[----:B------:R-:W-:-:S13]  /*5070*/  ISETP.GT.AND P1, PT, R7, 0x88, P4 ;  /* 0x000000880700780c */ /* 0x000fda0002724270 */
[----:B0-----:R-:W-:Y:S05]  /*5080*/  @!P1 BRA `(.L_x_133) ;  /* 0x0000000000049947 */ /* 0x001fea0003800000 */
[----:B------:R0:W5:Y:S02]  /*5090*/  LDG.E.LTC128B R159, desc[UR14][R94.64+0x220] ;  /* 0x0002200e5e9f7981 */ /* 0x000164000c1e1920 */
.L_x_133:
[----:B------:R-:W-:Y:S05]  /*50a0*/  BSYNC B1 ;  /* 0x0000000000017941 */ /* 0x000fea0003800000 */
.L_x_132:
        /* <DEDUP_REMOVED lines=8> */
.L_x_135:
[----:B------:R-:W-:Y:S05]  /*5130*/  BSYNC B1 ;  /* 0x0000000000017941 */ /* 0x000fea0003800000 */
.L_x_134:
[----:B-----5:R-:W-:Y:S01]  /*5140*/  FMUL R5, R159, R116 ;  /* 0x000000749f057220 */ /* 0x020fe20000400000 */
[----:B------:R-:W-:Y:S03]  /*5150*/  BSSY B1, `(.L_x_136) ;  /* 0x0000006000017945 */ /* 0x000fe60003800000 */
[----:B------:R-:W-:-:S05]  /*5160*/  FFMA R5, R48, R117, R5 ;  /* 0x0000007530057223 */ /* 0x000fca0000000005 */
[----:B------:R0:W-:Y:S01]  /*5170*/  @P1 STG.E desc[UR14][R78.64+0x200], R5 ;  /* 0x000200054e001986 */ /* 0x0001e2000c10190e */
[----:B------:R-:W-:-:S13]  /*5180*/  ISETP.GT.AND P1, PT, R7, 0x80, P6 ;  /* 0x000000800700780c */ /* 0x000fda0003724270 */
[----:B0-----:R-:W-:Y:S05]  /*5190*/  @!P1 BRA `(.L_x_137) ;  /* 0x0000000000049947 */ /* 0x001fea0003800000 */
[----:B------:R0:W5:Y:S02]  /*51a0*/  LDG.E.LTC128B R159, desc[UR14][R98.64+0x200] ;  /* 0x0002000e629f7981 */ /* 0x000164000c1e1920 */
.L_x_137:
[----:B------:R-:W-:Y:S05]  /*51b0*/  BSYNC B1 ;  /* 0x0000000000017941 */ /* 0x000fea0003800000 */
.L_x_136:
[----:B-----5:R-:W-:Y:S01]  /*51c0*/  FMUL R8, R159, R116 ;  /* 0x000000749f087220 */ /* 0x020fe20000400000 */
[----:B------:R-:W-:Y:S01]  /*51d0*/  ISETP.GT.AND P4, PT, R7, 0x88, P4 ;  /* 0x000000880700780c */ /* 0x000fe20002784270 */
[----:B------:R-:W-:Y:S02]  /*51e0*/  BSSY B1, `(.L_x_138) ;  /* 0x0000005000017945 */ /* 0x000fe40003800000 */
[----:B------:R-:W-:-:S05]  /*51f0*/  FFMA R49, R49, R117, R8 ;  /* 0x0000007531317223 */ /* 0x000fca0000000008 */
[----:B------:R0:W-:Y:S05]  /*5200*/  @P1 STG.E desc[UR14][R138.64+0x200], R49 ;  /* 0x000200318a001986 */ /* 0x0001ea000c10190e */
[----:B------:R-:W-:Y:S05]  /*5210*/  @!P4 BRA `(.L_x_139) ;  /* 0x000000000004c947 */ /* 0x000fea0003800000 */
[----:B------:R0:W5:Y:S02]  /*5220*/  LDG.E.LTC128B R159, desc[UR14][R100.64+0x220] ;  /* 0x0002200e649f7981 */ /* 0x000164000c1e1920 */
.L_x_139:
[----:B------:R-:W-:Y:S05]  /*5230*/  BSYNC B1 ;  /* 0x0000000000017941 */ /* 0x000fea0003800000 */
.L_x_138:
[----:B-----5:R-:W-:Y:S01]  /*5240*/  FMUL R5, R159, R116 ;  /* 0x000000749f057220 */ /* 0x020fe20000400000 */
[----:B------:R-:W-:Y:S01]  /*5250*/  ISETP.GT.AND P1, PT, R7, 0x88, P6 ;  /* 0x000000880700780c */ /* 0x000fe20003724270 */
[----:B------:R-:W-:Y:S02]  /*5260*/  BSSY B1, `(.L_x_140) ;  /* 0x0000005000017945 */ /* 0x000fe40003800000 */
[----:B------:R-:W-:-:S05]  /*5270*/  FFMA R5, R50, R117, R5 ;  /* 0x0000007532057223 */ /* 0x000fca0000000005 */
[----:B------:R0:W-:Y:S05]  /*5280*/  @P4 STG.E desc[UR14][R80.64+0x220], R5 ;  /* 0x0002200550004986 */ /* 0x0001ea000c10190e */
[----:B------:R-:W-:Y:S05]  /*5290*/  @!P1 BRA `(.L_x_141) ;  /* 0x0000000000049947 */ /* 0x000fea0003800000 */
[----:B------:R0:W5:Y:S02]  /*52a0*/  LDG.E.LTC128B R159, desc[UR14][R98.64+0x220] ;  /* 0x0002200e629f7981 */ /* 0x000164000c1e1920 */
.L_x_141:
[----:B------:R-:W-:Y:S05]  /*52b0*/  BSYNC B1 ;  /* 0x0000000000017941 */ /* 0x000fea0003800000 */
.L_x_140:
[----:B-----5:R-:W-:Y:S01]  /*52c0*/  FMUL R8, R159, R116 ;  /* 0x000000749f087220 */ /* 0x020fe20000400000 */
[----:B------:R-:W-:Y:S01]  /*52d0*/  ISETP.GT.AND P4, PT, R7, 0x80, P3 ;  /* 0x000000800700780c */ /* 0x000fe20001f84270 */
[----:B------:R-:W-:Y:S02]  /*52e0*/  BSSY B1, `(.L_x_142) ;  /* 0x0000005000017945 */ /* 0x000fe40003800000 */
[----:B------:R-:W-:-:S05]  /*52f0*/  FFMA R51, R51, R117, R8 ;  /* 0x0000007533337223 */ /* 0x000fca0000000008 */
[----:B------:R0:W-:Y:S05]  /*5300*/  @P1 STG.E desc[UR14][R140.64+0x220], R51 ;  /* 0x000220338c001986 */ /* 0x0001ea000c10190e */
[----:B------:R-:W-:Y:S05]  /*5310*/  @!P4 BRA `(.L_x_143) ;  /* 0x000000000004c947 */ /* 0x000fea0003800000 */
[----:B------:R0:W5:Y:S02]  /*5320*/  LDG.E.LTC128B R159, desc[UR14][R118.64+0x200] ;  /* 0x0002000e769f7981 */ /* 0x000164000c1e1920 */
.L_x_143:
[----:B------:R-:W-:Y:S05]  /*5330*/  BSYNC B1 ;  /* 0x0000000000017941 */ /* 0x000fea0003800000 */
.L_x_142:
[----:B0----5:R-:W-:Y:S01]  /*5340*/  FMUL R5, R159, R116 ;  /* 0x000000749f057220 */ /* 0x021fe20000400000 */
[----:B------:R-:W-:Y:S01]  /*5350*/  ISETP.GT.AND P1, PT, R7, 0x80, P2 ;  /* 0x000000800700780c */ /* 0x000fe20001724270 */
[----:B------:R-:W-:Y:S02]  /*5360*/  BSSY B1, `(.L_x_144) ;  /* 0x0000005000017945 */ /* 0x000fe40003800000 */
[----:B------:R-:W-:-:S05]  /*5370*/  FFMA R5, R52, R117, R5 ;  /* 0x0000007534057223 */ /* 0x000fca0000000005 */
[----:B------:R0:W-:Y:S05]  /*5380*/  @P4 STG.E desc[UR14][R82.64+0x200], R5 ;  /* 0x0002000552004986 */ /* 0x0001ea000c10190e */
[----:B------:R-:W-:Y:S05]  /*5390*/  @!P1 BRA `(.L_x_145) ;  /* 0x0000000000049947 */ /* 0x000fea0003800000 */
[----:B------:R0:W5:Y:S02]  /*53a0*/  LDG.E.LTC128B R159, desc[UR14][R120.64+0x200] ;  /* 0x0002000e789f7981 */ /* 0x000164000c1e1920 */
.L_x_145:
[----:B------:R-:W-:Y:S05]  /*53b0*/  BSYNC B1 ;  /* 0x0000000000017941 */ /* 0x000fea0003800000 */
.L_x_144:
[----:B-----5:R-:W-:Y:S01]  /*53c0*/  FMUL R8, R159, R116 ;  /* 0x000000749f087220 */ /* 0x020fe20000400000 */
[----:B------:R-:W-:Y:S01]  /*53d0*/  ISETP.GT.AND P3, PT, R7, 0x88, P3 ;  /* 0x000000880700780c */ /* 0x000fe20001f64270 */
[----:B------:R-:W-:Y:S02]  /*53e0*/  BSSY B1, `(.L_x_146) ;  /* 0x0000005000017945 */ /* 0x000fe40003800000 */
[----:B------:R-:W-:-:S05]  /*53f0*/  FFMA R53, R53, R117, R8 ;  /* 0x0000007535357223 */ /* 0x000fca0000000008 */
[----:B------:R0:W-:Y:S05]  /*5400*/  @P1 STG.E desc[UR14][R122.64+0x200], R53 ;  /* 0x000200357a001986 */ /* 0x0001ea000c10190e */
[----:B------:R-:W-:Y:S05]  /*5410*/  @!P3 BRA `(.L_x_147) ;  /* 0x000000000004b947 */ /* 0x000fea0003800000 */
[----:B------:R0:W5:Y:S02]  /*5420*/  LDG.E.LTC128B R159, desc[UR14][R118.64+0x220] ;  /* 0x0002200e769f7981 */ /* 0x000164000c1e1920 */
.L_x_147:
[----:B------:R-:W-:Y:S05]  /*5430*/  BSYNC B1 ;  /* 0x0000000000017941 */ /* 0x000fea0003800000 */
.L_x_146:
[----:B0----5:R-:W-:Y:S01]  /*5440*/  FMUL R5, R159, R116 ;  /* 0x000000749f057220 */ /* 0x021fe20000400000 */
[----:B------:R-:W-:Y:S01]  /*5450*/  ISETP.GT.AND P2, PT, R7, 0x88, P2 ;  /* 0x000000880700780c */ /* 0x000fe20001744270 */
[----:B------:R-:W-:Y:S02]  /*5460*/  BSSY B1, `(.L_x_148) ;  /* 0x0000005000017945 */ /* 0x000fe40003800000 */
[----:B------:R-:W-:-:S05]  /*5470*/  FFMA R5, R54, R117, R5 ;  /* 0x0000007536057223 */ /* 0x000fca0000000005 */
[----:B------:R0:W-:Y:S05]  /*5480*/  @P3 STG.E desc[UR14][R124.64+0x220], R5 ;  /* 0x000220057c003986 */ /* 0x0001ea000c10190e */
[----:B------:R-:W-:Y:S05]  /*5490*/  @!P2 BRA `(.L_x_149) ;  /* 0x000000000004a947 */ /* 0x000fea0003800000 */
[----:B------:R0:W5:Y:S02]  /*54a0*/  LDG.E.LTC128B R159, desc[UR14][R120.64+0x220] ;  /* 0x0002200e789f7981 */ /* 0x000164000c1e1920 */
.L_x_149:
[----:B------:R-:W-:Y:S05]  /*54b0*/  BSYNC B1 ;  /* 0x0000000000017941 */ /* 0x000fea0003800000 */
.L_x_148:
[----:B-----5:R-:W-:-:S04]  /*54c0*/  FMUL R8, R159, R116 ;  /* 0x000000749f087220 */ /* 0x020fc80000400000 */
[----:B------:R-:W-:Y:S01]  /*54d0*/  FFMA R55, R55, R117, R8 ;  /* 0x0000007537377223 */ /* 0x000fe20000000008 */
[----:B------:R-:W-:Y:S06]  /*54e0*/  @!P2 BRA `(.L_x_150) ;  /* 0x00000010009ca947 */ /* 0x000fec0003800000 */
[----:B------:R0:W-:Y:S01]  /*54f0*/  STG.E desc[UR14][R84.64+0x220], R55 ;  /* 0x0002203754007986 */ /* 0x0001e2000c10190e */
[----:B------:R-:W-:Y:S05]  /*5500*/  BRA `(.L_x_150) ;  /* 0x0000001000947947 */ /* 0x000fea0003800000 */
.L_x_27:
[----:B------:R-:W-:Y:S01]  /*5510*/  ULDC.64 UR8, c[0x0][0x6c0] ;  /* 0x0001b00000087ab9 */ /* 0x000fe20000000a00 */
[----:B------:R-:W-:Y:S01]  /*5520*/  P2R R98, PR, RZ, 0x1 ;  /* 0x00000001ff627803 */ /* 0x000fe20000000000 */
[-C--:B--2---:R-:W-:Y:S01]  /*5530*/  FMUL R5, R56, R117.reuse ;  /* 0x0000007538057220 */ /* 0x084fe20000400000 */
[----:B------:R-:W-:Y:S01]  /*5540*/  LEA R8, P2, R14, UR8, 0x2 ;  /* 0x000000080e087c11 */ /* 0x000fe2000f8410ff */
[-C--:B------:R-:W-:Y:S01]  /*5550*/  FMUL R57, R57, R117.reuse ;  /* 0x0000007539397220 */ /* 0x080fe20000400000 */
[----:B------:R-:W-:Y:S01]  /*5560*/  ISETP.GT.AND P0, PT, R102, 0x1, PT ;  /* 0x000000016600780c */ /* 0x000fe20003f04270 */
[-C--:B------:R-:W-:Y:S01]  /*5570*/  FMUL R59, R59, R117.reuse ;  /* 0x000000753b3b7220 */ /* 0x080fe20000400000 */
[----:B------:R-:W-:Y:S01]  /*5580*/  LEA.HI.X R9, R14, UR9, R13, 0x2, P2 ;  /* 0x000000090e097c11 */ /* 0x000fe200090f140d */
[----:B------:R-:W-:Y:S01]  /*5590*/  FMUL R13, R58, R117 ;  /* 0x000000753a0d7220 */ /* 0x000fe20000400000 */
[C---:B------:R-:W-:Y:S01]  /*55a0*/  ISETP.GT.AND P2, PT, R7.reuse, RZ, P0 ;  /* 0x000000ff0700720c */ /* 0x040fe20000744270 */
[----:B------:R-:W-:Y:S01]  /*55b0*/  USHF.L.U32 UR8, UR6, 0x2, URZ ;  /* 0x0000000206087899 */ /* 0x000fe2000800063f */
[C---:B------:R-:W-:Y:S01]  /*55c0*/  LEA R10, P4, R18.reuse, R8, 0x2 ;  /* 0x00000008120a7211 */ /* 0x040fe200078810ff */
[----:B------:R0:W-:Y:S01]  /*55d0*/  @P3 STG.E desc[UR14][R8.64], R5 ;  /* 0x0000000508003986 */ /* 0x0001e2000c10190e */
[----:B------:R-:W-:Y:S01]  /*55e0*/  ISETP.GT.AND P3, PT, R7, 0x8, P1 ;  /* 0x000000080700780c */ /* 0x000fe20000f64270 */
[----:B------:R-:W-:Y:S01]  /*55f0*/  USHF.L.U64.HI UR7, UR6, 0x2, UR5 ;  /* 0x0000000206077899 */ /* 0x000fe20008010205 */
[----:B------:R-:W-:Y:S01]  /*5600*/  LEA.HI.X R11, R18, R9, R19, 0x2, P4 ;  /* 0x00000009120b7211 */ /* 0x000fe200020f1413 */
[----:B------:R-:W-:Y:S01]  /*5610*/  IMAD R19, R19, 0x1c, RZ ;  /* 0x0000001c13137824 */ /* 0x000fe200078e02ff */
[C---:B------:R-:W-:Y:S01]  /*5620*/  ISETP.GT.AND P6, PT, R102.reuse, 0x8, PT ;  /* 0x000000086600780c */ /* 0x040fe20003fc4270 */
[----:B------:R-:W-:Y:S01]  /*5630*/  FMUL R61, R61, R117 ;  /* 0x000000753d3d7220 */ /* 0x000fe20000400000 */
[----:B------:R-:W-:Y:S01]  /*5640*/  ISETP.GT.AND P5, PT, R102, 0x9, PT ;  /* 0x000000096600780c */ /* 0x000fe20003fa4270 */
[----:B------:R-:W-:Y:S01]  /*5650*/  IMAD.WIDE.U32 R20, R18, 0x1c, R10 ;  /* 0x0000001c12147825 */ /* 0x000fe200078e000a */
[----:B------:R-:W-:Y:S01]  /*5660*/  P2R R96, PR, RZ, 0x1 ;  /* 0x00000001ff607803 */ /* 0x000fe20000000000 */
[----:B------:R1:W-:Y:S01]  /*5670*/  @P2 STG.E desc[UR14][R10.64], R57 ;  /* 0x000000390a002986 */ /* 0x0003e2000c10190e */
[----:B------:R-:W-:Y:S01]  /*5680*/  ISETP.GT.AND P2, PT, R7, 0x8, P0 ;  /* 0x000000080700780c */ /* 0x000fe20000744270 */
[----:B------:R-:W-:-:S02]  /*5690*/  IMAD.IADD R21, R19, 0x1, R21 ;  /* 0x0000000113157824 */ /* 0x000fc400078e0215 */
[-C--:B0-----:R-:W-:Y:S01]  /*56a0*/  FMUL R5, R60, R117.reuse ;  /* 0x000000753c057220 */ /* 0x081fe20000400000 */
[----:B------:R0:W-:Y:S01]  /*56b0*/  @P3 STG.E desc[UR14][R8.64+0x20], R13 ;  /* 0x0000200d08003986 */ /* 0x0001e2000c10190e */
[----:B------:R-:W-:Y:S01]  /*56c0*/  ISETP.GT.AND P3, PT, R7, RZ, P6 ;  /* 0x000000ff0700720c */ /* 0x000fe20003764270 */
[-C--:B------:R-:W-:Y:S01]  /*56d0*/  FMUL R65, R65, R117.reuse ;  /* 0x0000007541417220 */ /* 0x080fe20000400000 */
[----:B------:R-:W-:Y:S01]  /*56e0*/  ISETP.GT.AND P0, PT, R102, 0x11, PT ;  /* 0x000000116600780c */ /* 0x000fe20003f04270 */
[-C--:B------:R-:W-:Y:S01]  /*56f0*/  FMUL R67, R67, R117.reuse ;  /* 0x0000007543437220 */ /* 0x080fe20000400000 */
[-C--:B------:R-:W-:Y:S01]  /*5700*/  FMUL R69, R69, R117.reuse ;  /* 0x0000007545457220 */ /* 0x080fe20000400000 */
[-C--:B------:R-:W-:Y:S01]  /*5710*/  FMUL R71, R71, R117.reuse ;  /* 0x0000007547477220 */ /* 0x080fe20000400000 */
[-C--:B------:R-:W-:Y:S01]  /*5720*/  FMUL R73, R73, R117.reuse ;  /* 0x0000007549497220 */ /* 0x080fe20000400000 */
[-C--:B-1----:R-:W-:Y:S01]  /*5730*/  FMUL R57, R63, R117.reuse ;  /* 0x000000753f397220 */ /* 0x082fe20000400000 */
[-C--:B------:R-:W-:Y:S01]  /*5740*/  FMUL R75, R75, R117.reuse ;  /* 0x000000754b4b7220 */ /* 0x080fe20000400000 */
[----:B------:R1:W-:Y:S01]  /*5750*/  @P2 STG.E desc[UR14][R10.64+0x20], R59 ;  /* 0x0000203b0a002986 */ /* 0x0003e2000c10190e */
[----:B------:R-:W-:Y:S01]  /*5760*/  IADD3 R18, P2, R10, UR8, RZ ;  /* 0x000000080a127c10 */ /* 0x000fe2000ff5e0ff */
[-C--:B0-----:R-:W-:Y:S01]  /*5770*/  FMUL R13, R62, R117.reuse ;  /* 0x000000753e0d7220 */ /* 0x081fe20000400000 */
[-C--:B------:R-:W-:Y:S01]  /*5780*/  FMUL R91, R76, R117.reuse ;  /* 0x000000754c5b7220 */ /* 0x080fe20000400000 */
[----:B------:R0:W-:Y:S01]  /*5790*/  @P3 STG.E desc[UR14][R20.64], R5 ;  /* 0x0000000514003986 */ /* 0x0001e2000c10190e */
[----:B------:R-:W-:Y:S01]  /*57a0*/  IADD3.X R19, R11, UR7, RZ, P2, !PT ;  /* 0x000000070b137c10 */ /* 0x000fe200097fe4ff */
[-C--:B------:R-:W-:Y:S01]  /*57b0*/  FMUL R77, R77, R117.reuse ;  /* 0x000000754d4d7220 */ /* 0x080fe20000400000 */
[----:B------:R-:W-:Y:S01]  /*57c0*/  ISETP.GT.AND P2, PT, R7, RZ, P5 ;  /* 0x000000ff0700720c */ /* 0x000fe20002f44270 */
[-C--:B------:R-:W-:Y:S01]  /*57d0*/  FMUL R97, R80, R117.reuse ;  /* 0x0000007550617220 */ /* 0x080fe20000400000 */
[----:B------:R-:W-:Y:S01]  /*57e0*/  ISETP.GT.AND P3, PT, R102, 0x10, PT ;  /* 0x000000106600780c */ /* 0x000fe20003f64270 */
[-C--:B------:R-:W-:Y:S01]  /*57f0*/  FMUL R99, R81, R117.reuse ;  /* 0x0000007551637220 */ /* 0x080fe20000400000 */
[-C--:B------:R-:W-:Y:S01]  /*5800*/  FMUL R85, R85, R117.reuse ;  /* 0x0000007555557220 */ /* 0x080fe20000400000 */
[-C--:B-1----:R-:W-:Y:S01]  /*5810*/  FMUL R59, R66, R117.reuse ;  /* 0x00000075423b7220 */ /* 0x082fe20000400000 */
[-C--:B------:R-:W-:Y:S01]  /*5820*/  FMUL R87, R87, R117.reuse ;  /* 0x0000007557577220 */ /* 0x080fe20000400000 */
[-C--:B------:R-:W-:Y:S01]  /*5830*/  FMUL R25, R25, R117.reuse ;  /* 0x0000007519197220 */ /* 0x080fe20000400000 */
[-C--:B------:R-:W-:Y:S01]  /*5840*/  FMUL R27, R27, R117.reuse ;  /* 0x000000751b1b7220 */ /* 0x080fe20000400000 */
[-C--:B0-----:R-:W-:Y:S01]  /*5850*/  FMUL R5, R64, R117.reuse ;  /* 0x0000007540057220 */ /* 0x081fe20000400000 */
[-C--:B------:R-:W-:Y:S01]  /*5860*/  FMUL R29, R29, R117.reuse ;  /* 0x000000751d1d7220 */ /* 0x080fe20000400000 */
[-C--:B------:R-:W-:Y:S01]  /*5870*/  FMUL R31, R31, R117.reuse ;  /* 0x000000751f1f7220 */ /* 0x080fe20000400000 */
[-C--:B------:R-:W-:Y:S01]  /*5880*/  FMUL R33, R33, R117.reuse ;  /* 0x0000007521217220 */ /* 0x080fe20000400000 */
[----:B------:R-:W-:Y:S01]  /*5890*/  @P2 STG.E desc[UR14][R18.64], R61 ;  /* 0x0000003d12002986 */ /* 0x000fe2000c10190e */
[----:B------:R-:W-:Y:S01]  /*58a0*/  ISETP.GT.AND P2, PT, R7, 0x8, P6 ;  /* 0x000000080700780c */ /* 0x000fe20003744270 */
[-C--:B------:R-:W-:Y:S01]  /*58b0*/  FMUL R35, R35, R117.reuse ;  /* 0x0000007523237220 */ /* 0x080fe20000400000 */
        /* <DEDUP_REMOVED lines=9> */
[----:B------:R-:W-:-:S02]  /*5950*/  FMUL R55, R55, R117 ;  /* 0x0000007537377220 */ /* 0x000fc40000400000 */
[----:B------:R0:W-:Y:S01]  /*5960*/  @P2 STG.E desc[UR14][R20.64+0x20], R13 ;  /* 0x0000200d14002986 */ /* 0x0001e2000c10190e */
[----:B------:R-:W-:-:S13]  /*5970*/  ISETP.GT.AND P2, PT, R7, 0x8, P5 ;  /* 0x000000080700780c */ /* 0x000fda0002f44270 */
[----:B------:R-:W-:Y:S01]  /*5980*/  @P2 STG.E desc[UR14][R18.64+0x20], R57 ;  /* 0x0000203912002986 */ /* 0x000fe2000c10190e */
[----:B------:R-:W-:-:S04]  /*5990*/  IADD3 R88, P2, R20, UR8, RZ ;  /* 0x0000000814587c10 */ /* 0x000fc8000ff5e0ff */
[----:B------:R-:W-:Y:S02]  /*59a0*/  IADD3.X R89, R21, UR7, RZ, P2, !PT ;  /* 0x0000000715597c10 */ /* 0x000fe400097fe4ff */
        /* <DEDUP_REMOVED lines=9> */
[----:B0-----:R-:W-:Y:S02]  /*5a40*/  IADD3.X R13, R17, UR7, RZ, P2, !PT ;  /* 0x00000007110d7c10 */ /* 0x001fe400097fe4ff */
[----:B------:R-:W-:-:S13]  /*5a50*/  ISETP.GT.AND P2, PT, R7, RZ, P3 ;  /* 0x000000ff0700720c */ /* 0x000fda0001f44270 */
[----:B------:R0:W-:Y:S01]  /*5a60*/  @P2 STG.E desc[UR14][R88.64], R5 ;  /* 0x0000000558002986 */ /* 0x0001e2000c10190e */
[----:B------:R-:W-:Y:S01]  /*5a70*/  ISETP.GT.AND P2, PT, R7, RZ, P0 ;  /* 0x000000ff0700720c */ /* 0x000fe20000744270 */
[----:B0-----:R-:W-:-:S12]  /*5a80*/  FMUL R5, R68, R117 ;  /* 0x0000007544057220 */ /* 0x001fd80000400000 */
[----:B------:R-:W-:Y:S01]  /*5a90*/  @P2 STG.E desc[UR14][R62.64], R65 ;  /* 0x000000413e002986 */ /* 0x000fe2000c10190e */
[----:B------:R-:W-:Y:S02]  /*5aa0*/  ISETP.GT.AND P2, PT, R7, 0x8, P3 ;  /* 0x000000080700780c */ /* 0x000fe40001f44270 */
[----:B------:R-:W-:-:S11]  /*5ab0*/  ISETP.GT.AND P3, PT, R102, 0x18, PT ;  /* 0x000000186600780c */ /* 0x000fd60003f64270 */
[----:B------:R-:W-:Y:S02]  /*5ac0*/  @P2 IMAD.MOV.U32 R56, RZ, RZ, R88 ;  /* 0x000000ffff382224 */ /* 0x000fe400078e0058 */
[----:B------:R-:W-:-:S05]  /*5ad0*/  @P2 IMAD.MOV.U32 R57, RZ, RZ, R89 ;  /* 0x000000ffff392224 */ /* 0x000fca00078e0059 */
[----:B------:R0:W-:Y:S01]  /*5ae0*/  @P2 STG.E desc[UR14][R56.64+0x20], R59 ;  /* 0x0000203b38002986 */ /* 0x0001e2000c10190e */
[----:B------:R-:W-:Y:S02]  /*5af0*/  ISETP.GT.AND P2, PT, R7, 0x8, P0 ;  /* 0x000000080700780c */ /* 0x000fe40000744270 */
[----:B------:R-:W-:-:S11]  /*5b00*/  ISETP.GT.AND P0, PT, R102, 0x19, PT ;  /* 0x000000196600780c */ /* 0x000fd60003f04270 */
[----:B0-----:R-:W-:Y:S02]  /*5b10*/  @P2 IMAD.MOV.U32 R56, RZ, RZ, R62 ;  /* 0x000000ffff382224 */ /* 0x001fe400078e003e */
[----:B------:R-:W-:-:S05]  /*5b20*/  @P2 IMAD.MOV.U32 R57, RZ, RZ, R63 ;  /* 0x000000ffff392224 */ /* 0x000fca00078e003f */
[----:B------:R0:W-:Y:S01]  /*5b30*/  @P2 STG.E desc[UR14][R56.64+0x20], R67 ;  /* 0x0000204338002986 */ /* 0x0001e2000c10190e */
[----:B------:R-:W-:-:S04]  /*5b40*/  IADD3 R94, P2, R88, UR8, RZ ;  /* 0x00000008585e7c10 */ /* 0x000fc8000ff5e0ff */
[----:B------:R-:W-:Y:S02]  /*5b50*/  IADD3.X R95, R89, UR7, RZ, P2, !PT ;  /* 0x00000007595f7c10 */ /* 0x000fe400097fe4ff */
[----:B------:R-:W-:Y:S01]  /*5b60*/  ISETP.GT.AND P2, PT, R7, RZ, P3 ;  /* 0x000000ff0700720c */ /* 0x000fe20001f44270 */
[----:B0-----:R-:W-:-:S12]  /*5b70*/  FMUL R67, R72, R117 ;  /* 0x0000007548437220 */ /* 0x001fd80000400000 */
[----:B------:R0:W-:Y:S01]  /*5b80*/  @P2 STG.E desc[UR14][R94.64], R5 ;  /* 0x000000055e002986 */ /* 0x0001e2000c10190e */
[----:B------:R-:W-:Y:S01]  /*5b90*/  ISETP.GT.AND P2, PT, R7, RZ, P0 ;  /* 0x000000ff0700720c */ /* 0x000fe20000744270 */
[----:B0-----:R-:W-:-:S12]  /*5ba0*/  FMUL R5, R70, R117 ;  /* 0x0000007546057220 */ /* 0x001fd80000400000 */
[----:B------:R-:W-:Y:S01]  /*5bb0*/  @P2 STG.E desc[UR14][R22.64], R69 ;  /* 0x0000004516002986 */ /* 0x000fe2000c10190e */
[----:B------:R-:W-:-:S04]  /*5bc0*/  IADD3 R92, P2, R88, UR8, RZ ;  /* 0x00000008585c7c10 */ /* 0x000fc8000ff5e0ff */
[----:B------:R-:W-:Y:S02]  /*5bd0*/  IADD3.X R93, R89, UR7, RZ, P2, !PT ;  /* 0x00000007595d7c10 */ /* 0x000fe400097fe4ff */
[----:B------:R-:W-:-:S04]  /*5be0*/  IADD3 R60, P2, R14, UR8, RZ ;  /* 0x000000080e3c7c10 */ /* 0x000fc8000ff5e0ff */
[----:B------:R-:W-:Y:S02]  /*5bf0*/  IADD3.X R61, R15, UR7, RZ, P2, !PT ;  /* 0x000000070f3d7c10 */ /* 0x000fe400097fe4ff */
[----:B------:R-:W-:-:S04]  /*5c00*/  IADD3 R56, P2, R12, UR8, RZ ;  /* 0x000000080c387c10 */ /* 0x000fc8000ff5e0ff */
[----:B------:R-:W-:Y:S02]  /*5c10*/  IADD3.X R57, R13, UR7, RZ, P2, !PT ;  /* 0x000000070d397c10 */ /* 0x000fe400097fe4ff */
[----:B------:R-:W-:Y:S02]  /*5c20*/  ISETP.GT.AND P2, PT, R7, 0x8, P3 ;  /* 0x000000080700780c */ /* 0x000fe40001f44270 */
[----:B------:R-:W-:-:S11]  /*5c30*/  ISETP.GT.AND P3, PT, R102, 0x20, PT ;  /* 0x000000206600780c */ /* 0x000fd60003f64270 */
[----:B------:R0:W-:Y:S01]  /*5c40*/  @P2 STG.E desc[UR14][R92.64+0x20], R5 ;  /* 0x000020055c002986 */ /* 0x0001e2000c10190e */
[----:B------:R-:W-:Y:S02]  /*5c50*/  ISETP.GT.AND P2, PT, R7, 0x8, P0 ;  /* 0x000000080700780c */ /* 0x000fe40000744270 */
[----:B------:R-:W-:Y:S01]  /*5c60*/  ISETP.GT.AND P0, PT, R102, 0x21, PT ;  /* 0x000000216600780c */ /* 0x000fe20003f04270 */
[----:B0-----:R-:W-:-:S10]  /*5c70*/  FMUL R5, R74, R117 ;  /* 0x000000754a057220 */ /* 0x001fd40000400000 */
[----:B------:R0:W-:Y:S01]  /*5c80*/  @P2 STG.E desc[UR14][R16.64+0x20], R71 ;  /* 0x0000204710002986 */ /* 0x0001e2000c10190e */
[----:B------:R-:W-:-:S04]  /*5c90*/  IADD3 R68, P2, R94, UR8, RZ ;  /* 0x000000085e447c10 */ /* 0x000fc8000ff5e0ff */
[----:B------:R-:W-:Y:S02]  /*5ca0*/  IADD3.X R69, R95, UR7, RZ, P2, !PT ;  /* 0x000000075f457c10 */ /* 0x000fe400097fe4ff */
[----:B------:R-:W-:-:S13]  /*5cb0*/  ISETP.GT.AND P2, PT, R7, RZ, P3 ;  /* 0x000000ff0700720c */ /* 0x000fda0001f44270 */
[----:B------:R-:W-:Y:S01]  /*5cc0*/  @P2 STG.E desc[UR14][R68.64], R67 ;  /* 0x0000004344002986 */ /* 0x000fe2000c10190e */
[----:B------:R-:W-:-:S13]  /*5cd0*/  ISETP.GT.AND P2, PT, R7, RZ, P0 ;  /* 0x000000ff0700720c */ /* 0x000fda0000744270 */
[----:B------:R-:W-:Y:S01]  /*5ce0*/  @P2 STG.E desc[UR14][R14.64], R73 ;  /* 0x000000490e002986 */ /* 0x000fe2000c10190e */
[----:B------:R-:W-:-:S04]  /*5cf0*/  IADD3 R70, P2, R92, UR8, RZ ;  /* 0x000000085c467c10 */ /* 0x000fc8000ff5e0ff */
[----:B0-----:R-:W-:Y:S02]  /*5d00*/  IADD3.X R71, R93, UR7, RZ, P2, !PT ;  /* 0x000000075d477c10 */ /* 0x001fe400097fe4ff */
[----:B------:R-:W-:-:S04]  /*5d10*/  IADD3 R64, P2, R60, UR8, RZ ;  /* 0x000000083c407c10 */ /* 0x000fc8000ff5e0ff */
[----:B------:R-:W-:Y:S02]  /*5d20*/  IADD3.X R65, R61, UR7, RZ, P2, !PT ;  /* 0x000000073d417c10 */ /* 0x000fe400097fe4ff */
[----:B------:R-:W-:-:S04]  /*5d30*/  IADD3 R58, P2, R56, UR8, RZ ;  /* 0x00000008383a7c10 */ /* 0x000fc8000ff5e0ff */
[----:B------:R-:W-:Y:S02]  /*5d40*/  IADD3.X R59, R57, UR7, RZ, P2, !PT ;  /* 0x00000007393b7c10 */ /* 0x000fe400097fe4ff */
[----:B------:R-:W-:-:S13]  /*5d50*/  ISETP.GT.AND P2, PT, R7, 0x8, P3 ;  /* 0x000000080700780c */ /* 0x000fda0001f44270 */
[----:B------:R0:W-:Y:S01]  /*5d60*/  @P2 STG.E desc[UR14][R70.64+0x20], R5 ;  /* 0x0000200546002986 */ /* 0x0001e2000c10190e */
[----:B------:R-:W-:Y:S02]  /*5d70*/  ISETP.GT.AND P2, PT, R7, 0x8, P0 ;  /* 0x000000080700780c */ /* 0x000fe40000744270 */
[----:B------:R-:W-:Y:S01]  /*5d80*/  ISETP.GT.AND P0, PT, R102, 0x28, PT ;  /* 0x000000286600780c */ /* 0x000fe20003f04270 */
[----:B0-----:R-:W-:-:S10]  /*5d90*/  FMUL R5, R78, R117 ;  /* 0x000000754e057220 */ /* 0x001fd40000400000 */
[----:B------:R-:W-:Y:S01]  /*5da0*/  @P2 STG.E desc[UR14][R12.64+0x20], R75 ;  /* 0x0000204b0c002986 */ /* 0x000fe2000c10190e */
[----:B------:R-:W-:-:S04]  /*5db0*/  IADD3 R72, P2, R68, UR8, RZ ;  /* 0x0000000844487c10 */ /* 0x000fc8000ff5e0ff */
[----:B------:R-:W-:Y:S02]  /*5dc0*/  IADD3.X R73, R69, UR7, RZ, P2, !PT ;  /* 0x0000000745497c10 */ /* 0x000fe400097fe4ff */
[----:B------:R-:W-:-:S13]  /*5dd0*/  ISETP.GT.AND P2, PT, R7, RZ, P0 ;  /* 0x000000ff0700720c */ /* 0x000fda0000744270 */
[----:B------:R0:W-:Y:S01]  /*5de0*/  @P2 STG.E desc[UR14][R72.64], R91 ;  /* 0x0000005b48002986 */ /* 0x0001e2000c10190e */
[----:B------:R-:W-:-:S04]  /*5df0*/  ISETP.GT.AND P2, PT, R102, 0x29, PT ;  /* 0x000000296600780c */ /* 0x000fc80003f44270 */
[----:B------:R-:W-:Y:S01]  /*5e00*/  ISETP.GT.AND P3, PT, R7, RZ, P2 ;  /* 0x000000ff0700720c */ /* 0x000fe20001764270 */
[----:B0-----:R-:W-:-:S12]  /*5e10*/  FMUL R91, R79, R117 ;  /* 0x000000754f5b7220 */ /* 0x001fd80000400000 */
[----:B------:R-:W-:Y:S01]  /*5e20*/  @P3 STG.E desc[UR14][R60.64], R77 ;  /* 0x0000004d3c003986 */ /* 0x000fe2000c10190e */
[----:B------:R-:W-:-:S04]  /*5e30*/  IADD3 R74, P3, R70, UR8, RZ ;  /* 0x00000008464a7c10 */ /* 0x000fc8000ff7e0ff */
[----:B------:R-:W-:Y:S02]  /*5e40*/  IADD3.X R75, R71, UR7, RZ, P3, !PT ;  /* 0x00000007474b7c10 */ /* 0x000fe40009ffe4ff */
[----:B------:R-:W-:-:S04]  /*5e50*/  IADD3 R66, P3, R64, UR8, RZ ;  /* 0x0000000840427c10 */ /* 0x000fc8000ff7e0ff */
[----:B------:R-:W-:Y:S02]  /*5e60*/  IADD3.X R67, R65, UR7, RZ, P3, !PT ;  /* 0x0000000741437c10 */ /* 0x000fe40009ffe4ff */
[----:B------:R-:W-:-:S13]  /*5e70*/  ISETP.GT.AND P3, PT, R7, 0x8, P0 ;  /* 0x000000080700780c */ /* 0x000fda0000764270 */
[----:B------:R0:W-:Y:S01]  /*5e80*/  @P3 STG.E desc[UR14][R74.64+0x20], R5 ;  /* 0x000020054a003986 */ /* 0x0001e2000c10190e */
[----:B------:R-:W-:Y:S01]  /*5e90*/  ISETP.GT.AND P3, PT, R7, 0x8, P2 ;  /* 0x000000080700780c */ /* 0x000fe20001764270 */
[----:B0-----:R-:W-:-:S12]  /*5ea0*/  FMUL R5, R82, R117 ;  /* 0x0000007552057220 */ /* 0x001fd80000400000 */
[----:B------:R-:W-:Y:S01]  /*5eb0*/  @P3 STG.E desc[UR14][R56.64+0x20], R91 ;  /* 0x0000205b38003986 */ /* 0x000fe2000c10190e */
[----:B------:R-:W-:-:S04]  /*5ec0*/  IADD3 R78, P3, R72, UR8, RZ ;  /* 0x00000008484e7c10 */ /* 0x000fc8000ff7e0ff */
[----:B------:R-:W-:Y:S02]  /*5ed0*/  IADD3.X R79, R73, UR7, RZ, P3, !PT ;  /* 0x00000007494f7c10 */ /* 0x000fe40009ffe4ff */
[----:B------:R-:W-:-:S04]  /*5ee0*/  ISETP.GT.AND P3, PT, R102, 0x30, PT ;  /* 0x000000306600780c */ /* 0x000fc80003f64270 */
[----:B------:R-:W-:-:S13]  /*5ef0*/  ISETP.GT.AND P4, PT, R7, RZ, P3 ;  /* 0x000000ff0700720c */ /* 0x000fda0001f84270 */
[----:B------:R0:W-:Y:S01]  /*5f00*/  @P4 STG.E desc[UR14][R78.64], R97 ;  /* 0x000000614e004986 */ /* 0x0001e2000c10190e */
[----:B------:R-:W-:-:S04]  /*5f10*/  ISETP.GT.AND P4, PT, R102, 0x31, PT ;  /* 0x000000316600780c */ /* 0x000fc80003f84270 */
[----:B------:R-:W-:Y:S01]  /*5f20*/  ISETP.GT.AND P5, PT, R7, RZ, P4 ;  /* 0x000000ff0700720c */ /* 0x000fe200027a4270 */
[----:B0-----:R-:W-:-:S12]  /*5f30*/  FMUL R97, R83, R117 ;  /* 0x0000007553617220 */ /* 0x001fd80000400000 */
[----:B------:R0:W-:Y:S01]  /*5f40*/  @P5 STG.E desc[UR14][R64.64], R99 ;  /* 0x0000006340005986 */ /* 0x0001e2000c10190e */
[----:B------:R-:W-:-:S04]  /*5f50*/  IADD3 R80, P5, R74, UR8, RZ ;  /* 0x000000084a507c10 */ /* 0x000fc8000ffbe0ff */
[----:B------:R-:W-:Y:S02]  /*5f60*/  IADD3.X R81, R75, UR7, RZ, P5, !PT ;  /* 0x000000074b517c10 */ /* 0x000fe4000affe4ff */
[----:B------:R-:W-:Y:S01]  /*5f70*/  ISETP.GT.AND P5, PT, R7, 0x8, P3 ;  /* 0x000000080700780c */ /* 0x000fe20001fa4270 */
        /* <DEDUP_REMOVED lines=9> */
[----:B------:R-:W-:-:S04]  /*6010*/  ISETP.GT.AND P5, PT, R102, 0x38, PT ;  /* 0x000000386600780c */ /* 0x000fc80003fa4270 */
[----:B------:R-:W-:Y:S01]  /*6020*/  ISETP.GT.AND P6, PT, R7, RZ, P5 ;  /* 0x000000ff0700720c */ /* 0x000fe20002fc4270 */
[----:B0-----:R-:W-:-:S12]  /*6030*/  FMUL R97, R24, R117 ;  /* 0x0000007518617220 */ /* 0x001fd80000400000 */
[----:B------:R-:W-:Y:S01]  /*6040*/  @P6 STG.E desc[UR14][R76.64], R99 ;  /* 0x000000634c006986 */ /* 0x000fe2000c10190e */
[----:B------:R-:W-:-:S04]  /*6050*/  IADD3 R90, P6, R80, UR8, RZ ;  /* 0x00000008505a7c10 */ /* 0x000fc8000ffde0ff */
[----:B------:R-:W-:Y:S02]  /*6060*/  IADD3.X R91, R81, UR7, RZ, P6, !PT ;  /* 0x00000007515b7c10 */ /* 0x000fe4000b7fe4ff */
[----:B------:R-:W-:-:S04]  /*6070*/  ISETP.GT.AND P6, PT, R102, 0x39, PT ;  /* 0x000000396600780c */ /* 0x000fc80003fc4270 */
[----:B------:R-:W-:-:S13]  /*6080*/  ISETP.GT.AND P0, PT, R7, RZ, P6 ;  /* 0x000000ff0700720c */ /* 0x000fda0003704270 */
[----:B------:R0:W-:Y:S01]  /*6090*/  @P0 STG.E desc[UR14][R66.64], R85 ;  /* 0x0000005542000986 */ /* 0x0001e2000c10190e */
[----:B------:R-:W-:Y:S01]  /*60a0*/  ISETP.GT.AND P0, PT, R7, 0x8, P5 ;  /* 0x000000080700780c */ /* 0x000fe20002f04270 */
[----:B0-----:R-:W-:-:S12]  /*60b0*/  FMUL R85, R28, R117 ;  /* 0x000000751c557220 */ /* 0x001fd80000400000 */
[----:B------:R0:W-:Y:S01]  /*60c0*/  @P0 STG.E desc[UR14][R90.64+0x20], R5 ;  /* 0x000020055a000986 */ /* 0x0001e2000c10190e */
[----:B------:R-:W-:Y:S01]  /*60d0*/  ISETP.GT.AND P0, PT, R7, 0x8, P6 ;  /* 0x000000080700780c */ /* 0x000fe20003704270 */
[----:B0-----:R-:W-:-:S12]  /*60e0*/  FMUL R5, R26, R117 ;  /* 0x000000751a057220 */ /* 0x001fd80000400000 */
[----:B------:R-:W-:Y:S01]  /*60f0*/  @P0 STG.E desc[UR14][R82.64+0x20], R87 ;  /* 0x0000205752000986 */ /* 0x000fe2000c10190e */
[C---:B------:R-:W-:Y:S02]  /*6100*/  ISETP.GT.AND P0, PT, R7.reuse, 0x80, P1 ;  /* 0x000000800700780c */ /* 0x040fe40000f04270 */
[----:B------:R-:W-:-:S11]  /*6110*/  ISETP.GT.AND P1, PT, R7, 0x88, P1 ;  /* 0x000000880700780c */ /* 0x000fd60000f24270 */
[----:B------:R-:W-:Y:S01]  /*6120*/  @P0 STG.E desc[UR14][R8.64+0x200], R97 ;  /* 0x0002006108000986 */ /* 0x000fe2000c10190e */
[----:B------:R-:W-:-:S04]  /*6130*/  ISETP.NE.AND P0, PT, R96, RZ, PT ;  /* 0x000000ff6000720c */ /* 0x000fc80003f05270 */
[----:B------:R-:W-:-:S13]  /*6140*/  ISETP.GT.AND P0, PT, R7, 0x80, P0 ;  /* 0x000000800700780c */ /* 0x000fda0000704270 */
[----:B------:R-:W-:Y:S01]  /*6150*/  @P0 STG.E desc[UR14][R10.64+0x200], R25 ;  /* 0x000200190a000986 */ /* 0x000fe2000c10190e */
[----:B------:R-:W-:-:S03]  /*6160*/  ISETP.NE.AND P0, PT, R98, RZ, PT ;  /* 0x000000ff6200720c */ /* 0x000fc60003f05270 */
[----:B------:R0:W-:Y:S01]  /*6170*/  @P1 STG.E desc[UR14][R8.64+0x220], R5 ;  /* 0x0002200508001986 */ /* 0x0001e2000c10190e */
[----:B------:R-:W-:-:S04]  /*6180*/  ISETP.GT.AND P1, PT, R102, 0x1, PT ;  /* 0x000000016600780c */ /* 0x000fc80003f24270 */
[----:B------:R-:W-:Y:S01]  /*6190*/  ISETP.GT.AND P1, PT, R7, 0x88, P1 ;  /* 0x000000880700780c */ /* 0x000fe20000f24270 */
[----:B0-----:R-:W-:-:S12]  /*61a0*/  FMUL R5, R30, R117 ;  /* 0x000000751e057220 */ /* 0x001fd80000400000 */
[----:B------:R0:W-:Y:S01]  /*61b0*/  @P1 STG.E desc[UR14][R10.64+0x220], R27 ;  /* 0x0002201b0a001986 */ /* 0x0001e2000c10190e */
[----:B------:R-:W-:-:S04]  /*61c0*/  ISETP.GT.AND P1, PT, R102, 0x8, PT ;  /* 0x000000086600780c */ /* 0x000fc80003f24270 */
[----:B------:R-:W-:Y:S01]  /*61d0*/  ISETP.GT.AND P1, PT, R7, 0x80, P1 ;  /* 0x000000800700780c */ /* 0x000fe20000f24270 */
[----:B0-----:R-:W-:-:S12]  /*61e0*/  FMUL R11, R32, R117 ;  /* 0x00000075200b7220 */ /* 0x001fd80000400000 */
[----:B------:R-:W-:Y:S01]  /*61f0*/  @P1 STG.E desc[UR14][R20.64+0x200], R85 ;  /* 0x0002005514001986 */ /* 0x000fe2000c10190e */
[----:B------:R-:W-:-:S04]  /*6200*/  ISETP.GT.AND P1, PT, R102, 0x9, PT ;  /* 0x000000096600780c */ /* 0x000fc80003f24270 */
[----:B------:R-:W-:-:S13]  /*6210*/  ISETP.GT.AND P1, PT, R7, 0x80, P1 ;  /* 0x000000800700780c */ /* 0x000fda0000f24270 */
[----:B------:R-:W-:Y:S01]  /*6220*/  @P1 STG.E desc[UR14][R18.64+0x200], R29 ;  /* 0x0002001d12001986 */ /* 0x000fe2000c10190e */
[----:B------:R-:W-:-:S04]  /*6230*/  ISETP.GT.AND P1, PT, R102, 0x8, PT ;  /* 0x000000086600780c */ /* 0x000fc80003f24270 */
[----:B------:R-:W-:-:S13]  /*6240*/  ISETP.GT.AND P1, PT, R7, 0x88, P1 ;  /* 0x000000880700780c */ /* 0x000fda0000f24270 */
[----:B------:R0:W-:Y:S01]  /*6250*/  @P1 STG.E desc[UR14][R20.64+0x220], R5 ;  /* 0x0002200514001986 */ /* 0x0001e2000c10190e */
[----:B------:R-:W-:-:S04]  /*6260*/  ISETP.GT.AND P1, PT, R102, 0x9, PT ;  /* 0x000000096600780c */ /* 0x000fc80003f24270 */
[----:B------:R-:W-:Y:S01]  /*6270*/  ISETP.GT.AND P1, PT, R7, 0x88, P1 ;  /* 0x000000880700780c */ /* 0x000fe20000f24270 */
[----:B0-----:R-:W-:-:S12]  /*6280*/  FMUL R5, R34, R117 ;  /* 0x0000007522057220 */ /* 0x001fd80000400000 */
[----:B------:R-:W-:Y:S01]  /*6290*/  @P1 STG.E desc[UR14][R18.64+0x220], R31 ;  /* 0x0002201f12001986 */ /* 0x000fe2000c10190e */
[----:B------:R-:W-:-:S04]  /*62a0*/  ISETP.GT.AND P1, PT, R102, 0x10, PT ;  /* 0x000000106600780c */ /* 0x000fc80003f24270 */
[----:B------:R-:W-:-:S13]  /*62b0*/  ISETP.GT.AND P1, PT, R7, 0x80, P1 ;  /* 0x000000800700780c */ /* 0x000fda0000f24270 */
[----:B------:R-:W-:Y:S02]  /*62c0*/  @P1 IMAD.MOV.U32 R8, RZ, RZ, R88 ;  /* 0x000000ffff081224 */ /* 0x000fe400078e0058 */
[----:B------:R-:W-:-:S05]  /*62d0*/  @P1 IMAD.MOV.U32 R9, RZ, RZ, R89 ;  /* 0x000000ffff091224 */ /* 0x000fca00078e0059 */
[----:B------:R0:W-:Y:S01]  /*62e0*/  @P1 STG.E desc[UR14][R8.64+0x200], R11 ;  /* 0x0002000b08001986 */ /* 0x0001e2000c10190e */
[----:B------:R-:W-:-:S04]  /*62f0*/  ISETP.GT.AND P1, PT, R102, 0x11, PT ;  /* 0x000000116600780c */ /* 0x000fc80003f24270 */
[----:B------:R-:W-:Y:S01]  /*6300*/  ISETP.GT.AND P1, PT, R7, 0x80, P1 ;  /* 0x000000800700780c */ /* 0x000fe20000f24270 */
[----:B0-----:R-:W-:-:S12]  /*6310*/  FMUL R11, R36, R117 ;  /* 0x00000075240b7220 */ /* 0x001fd80000400000 */
[----:B------:R-:W-:Y:S02]  /*6320*/  @P1 IMAD.MOV.U32 R8, RZ, RZ, R62 ;  /* 0x000000ffff081224 */ /* 0x000fe400078e003e */
[----:B------:R-:W-:-:S05]  /*6330*/  @P1 IMAD.MOV.U32 R9, RZ, RZ, R63 ;  /* 0x000000ffff091224 */ /* 0x000fca00078e003f */
        /* <DEDUP_REMOVED lines=39> */
[C---:B------:R-:W-:Y:S02]  /*65b0*/  ISETP.GT.AND P1, PT, R7.reuse, 0x80, P2 ;  /* 0x000000800700780c */ /* 0x040fe40001724270 */
[----:B------:R-:W-:Y:S01]  /*65c0*/  ISETP.GT.AND P2, PT, R7, 0x88, P2 ;  /* 0x000000880700780c */ /* 0x000fe20001744270 */
[----:B0-----:R-:W-:-:S10]  /*65d0*/  FMUL R9, R48, R117 ;  /* 0x0000007530097220 */ /* 0x001fd40000400000 */
[----:B------:R-:W-:Y:S01]  /*65e0*/  @P1 STG.E desc[UR14][R60.64+0x200], R45 ;  /* 0x0002002d3c001986 */ /* 0x000fe2000c10190e */
[----:B------:R-:W-:-:S04]  /*65f0*/  ISETP.GT.AND P1, PT, R102, 0x28, PT ;  /* 0x000000286600780c */ /* 0x000fc80003f24270 */
[----:B------:R-:W-:-:S13]  /*6600*/  ISETP.GT.AND P1, PT, R7, 0x88, P1 ;  /* 0x000000880700780c */ /* 0x000fda0000f24270 */
[----:B------:R0:W-:Y:S01]  /*6610*/  @P1 STG.E desc[UR14][R74.64+0x220], R5 ;  /* 0x000220054a001986 */ /* 0x0001e2000c10190e */
[C---:B------:R-:W-:Y:S02]  /*6620*/  ISETP.GT.AND P1, PT, R7.reuse, 0x80, P3 ;  /* 0x000000800700780c */ /* 0x040fe40001f24270 */
[C---:B------:R-:W-:Y:S01]  /*6630*/  ISETP.GT.AND P3, PT, R7.reuse, 0x88, P3 ;  /* 0x000000880700780c */ /* 0x040fe20001f64270 */
[----:B------:R-:W-:Y:S01]  /*6640*/  @P2 STG.E desc[UR14][R56.64+0x220], R47 ;  /* 0x0002202f38002986 */ /* 0x000fe2000c10190e */
[C---:B------:R-:W-:Y:S02]  /*6650*/  ISETP.GT.AND P2, PT, R7.reuse, 0x80, P6 ;  /* 0x000000800700780c */ /* 0x040fe40003744270 */
[----:B------:R-:W-:Y:S01]  /*6660*/  ISETP.GT.AND P6, PT, R7, 0x88, P6 ;  /* 0x000000880700780c */ /* 0x000fe200037c4270 */
[----:B0-----:R-:W-:-:S06]  /*6670*/  FMUL R5, R50, R117 ;  /* 0x0000007532057220 */ /* 0x001fcc0000400000 */
[----:B------:R0:W-:Y:S01]  /*6680*/  @P1 STG.E desc[UR14][R78.64+0x200], R9 ;  /* 0x000200094e001986 */ /* 0x0001e2000c10190e */
[C---:B------:R-:W-:Y:S02]  /*6690*/  ISETP.GT.AND P1, PT, R7.reuse, 0x80, P4 ;  /* 0x000000800700780c */ /* 0x040fe40002724270 */
[----:B------:R-:W-:Y:S01]  /*66a0*/  ISETP.GT.AND P4, PT, R7, 0x88, P4 ;  /* 0x000000880700780c */ /* 0x000fe20002784270 */
[----:B0-----:R-:W-:-:S10]  /*66b0*/  FMUL R9, R54, R117 ;  /* 0x0000007536097220 */ /* 0x001fd40000400000 */
[----:B------:R0:W-:Y:S01]  /*66c0*/  @P1 STG.E desc[UR14][R64.64+0x200], R49 ;  /* 0x0002003140001986 */ /* 0x0001e2000c10190e */
[C---:B------:R-:W-:Y:S02]  /*66d0*/  ISETP.GT.AND P1, PT, R7.reuse, 0x80, P5 ;  /* 0x000000800700780c */ /* 0x040fe40002f24270 */
[----:B------:R-:W-:Y:S01]  /*66e0*/  ISETP.GT.AND P5, PT, R7, 0x88, P5 ;  /* 0x000000880700780c */ /* 0x000fe20002fa4270 */
[----:B------:R-:W-:Y:S01]  /*66f0*/  FMUL R7, R52, R117 ;  /* 0x0000007534077220 */ /* 0x000fe20000400000 */
[----:B------:R0:W-:Y:S04]  /*6700*/  @P3 STG.E desc[UR14][R80.64+0x220], R5 ;  /* 0x0002200550003986 */ /* 0x0001e8000c10190e */
[----:B------:R0:W-:Y:S05]  /*6710*/  @P4 STG.E desc[UR14][R58.64+0x220], R51 ;  /* 0x000220333a004986 */ /* 0x0001ea000c10190e */
[----:B------:R0:W-:Y:S04]  /*6720*/  @P1 STG.E desc[UR14][R76.64+0x200], R7 ;  /* 0x000200074c001986 */ /* 0x0001e8000c10190e */
[----:B------:R0:W-:Y:S04]  /*6730*/  @P2 STG.E desc[UR14][R66.64+0x200], R53 ;  /* 0x0002003542002986 */ /* 0x0001e8000c10190e */
[----:B------:R0:W-:Y:S04]  /*6740*/  @P5 STG.E desc[UR14][R90.64+0x220], R9 ;  /* 0x000220095a005986 */ /* 0x0001e8000c10190e */
[----:B------:R0:W-:Y:S02]  /*6750*/  @P6 STG.E desc[UR14][R82.64+0x220], R55 ;  /* 0x0002203752006986 */ /* 0x0001e4000c10190e */
.L_x_150:
[----:B------:R-:W-:Y:S05]  /*6760*/  BSYNC B0 ;  /* 0x0000000000007941 */ /* 0x000fea0003800000 */
.L_x_26:
[----:B------:R-:W-:Y:S01]  /*6770*/  IADD3 R2, P1, R2, UR30, RZ ;  /* 0x0000001e02027c10 */ /* 0x000fe2000ff3e0ff */
[----:B------:R-:W-:Y:S01]  /*6780*/  ULDC.64 UR8, c[0x0][0x750] ;  /* 0x0001d40000087ab9 */ /* 0x000fe20000000a00 */
[----:B------:R-:W-:Y:S01]  /*6790*/  PRMT R8, RZ, 0x7610, R8 ;  /* 0x00007610ff087816 */ /* 0x000fe20000000008 */
[----:B0-----:R-:W-:Y:S01]  /*67a0*/  IMAD.MOV.U32 R7, RZ, RZ, -0x1 ;  /* 0xffffffffff077424 */ /* 0x001fe200078e00ff */
[----:B------:R-:W-:Y:S01]  /*67b0*/  IADD3.X R3, R3, UR4, RZ, P1, !PT ;  /* 0x0000000403037c10 */ /* 0x000fe20008ffe4ff */
[----:B------:R-:W-:Y:S01]  /*67c0*/  IMAD.MOV.U32 R5, RZ, RZ, -0x1 ;  /* 0xffffffffff057424 */ /* 0x000fe200078e00ff */
[----:B------:R-:W-:-:S04]  /*67d0*/  ISETP.GE.U32.AND P1, PT, R2, UR8, PT ;  /* 0x0000000802007c0c */ /* 0x000fc8000bf26070 */
[----:B------:R-:W-:-:S13]  /*67e0*/  ISETP.GE.U32.AND.EX P1, PT, R3, UR9, PT, P1 ;  /* 0x0000000903007c0c */ /* 0x000fda000bf26110 */
[----:B------:R-:W-:Y:S05]  /*67f0*/  @P1 BRA `(.L_x_151) ;  /* 0x0000000400501947 */ /* 0x000fea0003800000 */
[----:B------:R-:W0:Y:S01]  /*6800*/  LDC.64 R14, c[0x0][0x728] ;  /* 0x0001ca00ff0e7b82 */ /* 0x000e220000000a00 */
[----:B------:R-:W0:Y:S01]  /*6810*/  S2R R17, SR_CTAID.X ;  /* 0x0000000000117919 */ /* 0x000e220000002500 */
[----:B------:R-:W-:Y:S02]  /*6820*/  IMAD.MOV.U32 R12, RZ, RZ, R2 ;  /* 0x000000ffff0c7224 */ /* 0x000fe400078e0002 */
[----:B------:R-:W-:Y:S01]  /*6830*/  IMAD.MOV.U32 R13, RZ, RZ, R3 ;  /* 0x000000ffff0d7224 */ /* 0x000fe200078e0003 */
[----:B------:R-:W0:Y:S03]  /*6840*/  S2R R20, SR_CTAID.Y ;  /* 0x0000000000147919 */ /* 0x000e260000002600 */
[----:B------:R-:W1:Y:S08]  /*6850*/  LDC R16, c[0x0][0x730] ;  /* 0x0001cc00ff107b82 */ /* 0x000e700000000800 */
[----:B------:R-:W1:Y:S01]  /*6860*/  LDC.64 R18, c[0x0][0x720] ;  /* 0x0001c800ff127b82 */ /* 0x000e620000000a00 */
[----:B0-----:R-:W-:-:S04]  /*6870*/  ISETP.NE.U32.AND P1, PT, R14, RZ, PT ;  /* 0x000000ff0e00720c */ /* 0x001fc80003f25070 */
[----:B------:R-:W-:-:S13]  /*6880*/  ISETP.NE.AND.EX P1, PT, R15, RZ, PT, P1 ;  /* 0x000000ff0f00720c */ /* 0x000fda0003f25310 */
[----:B-1----:R-:W-:Y:S05]  /*6890*/  @!P1 BRA `(.L_x_152) ;  /* 0x0000000000289947 */ /* 0x002fea0003800000 */
        /* <DEDUP_REMOVED lines=10> */
.L_x_152:
[-CC-:B------:R-:W-:Y:S01]  /*6940*/  SHF.R.U64 R15, R12, R16.reuse, R13.reuse ;  /* 0x000000100c0f7219 */ /* 0x180fe2000000120d */
[----:B------:R-:W0:Y:S01]  /*6950*/  LDC.64 R26, c[0x0][0x740] ;  /* 0x0001d000ff1a7b82 */ /* 0x000e220000000a00 */
[----:B------:R-:W-:Y:S01]  /*6960*/  SHF.R.U32.HI R5, RZ, R16, R13 ;  /* 0x00000010ff057219 */ /* 0x000fe2000001160d */
[----:B------:R-:W-:Y:S01]  /*6970*/  ULDC UR7, c[0x0][0x150] ;  /* 0x0000540000077ab9 */ /* 0x000fe20000000800 */
[----:B------:R-:W-:Y:S02]  /*6980*/  IADD3 R7, P1, RZ, -R15, RZ ;  /* 0x8000000fff077210 */ /* 0x000fe40007f3e0ff */
[----:B------:R-:W-:-:S03]  /*6990*/  I2FP.F32.U32 R11, R17 ;  /* 0x00000011000b7245 */ /* 0x000fc60000201000 */
[----:B------:R-:W1:Y:S01]  /*69a0*/  LDC R12, c[0x0][0x718] ;  /* 0x0001c600ff0c7b82 */ /* 0x000e620000000800 */
[----:B------:R-:W-:Y:S02]  /*69b0*/  IMAD.X R5, RZ, RZ, ~R5, P1 ;  /* 0x000000ffff057224 */ /* 0x000fe400008e0e05 */
[----:B------:R-:W-:Y:S01]  /*69c0*/  FMUL R11, R11, UR7 ;  /* 0x000000070b0b7c20 */ /* 0x000fe20008400000 */
[----:B------:R-:W-:Y:S01]  /*69d0*/  IMAD.WIDE.U32 R8, R7, R18, R2 ;  /* 0x0000001207087225 */ /* 0x000fe200078e0002 */
[----:B------:R-:W-:-:S03]  /*69e0*/  ULDC UR7, c[0x0][0x154] ;  /* 0x0000550000077ab9 */ /* 0x000fc60000000800 */
[----:B------:R-:W-:Y:S01]  /*69f0*/  IMAD R10, R5, R18, RZ ;  /* 0x00000012050a7224 */ /* 0x000fe200078e02ff */
[----:B--2---:R-:W2:Y:S01]  /*6a00*/  LDC R22, c[0x0][0x708] ;  /* 0x0001c200ff167b82 */ /* 0x004ea20000000800 */
[----:B------:R-:W3:Y:S02]  /*6a10*/  F2I.U32.TRUNC.NTZ R11, R11 ;  /* 0x0000000b000b7305 */ /* 0x000ee4000020f000 */
[----:B------:R-:W-:Y:S01]  /*6a20*/  IMAD R5, R7, R19, R10 ;  /* 0x0000001307057224 */ /* 0x000fe200078e020a */
[----:B------:R-:W-:-:S03]  /*6a30*/  I2FP.F32.U32 R7, R20 ;  /* 0x0000001400077245 */ /* 0x000fc60000201000 */
[----:B------:R-:W-:Y:S01]  /*6a40*/  IMAD.IADD R5, R9, 0x1, R5 ;  /* 0x0000000109057824 */ /* 0x000fe200078e0205 */
[----:B------:R-:W4:Y:S01]  /*6a50*/  LDC R24, c[0x0][0x758] ;  /* 0x0001d600ff187b82 */ /* 0x000f220000000800 */
[----:B0-----:R-:W-:Y:S01]  /*6a60*/  ISETP.NE.U32.AND P1, PT, R26, RZ, PT ;  /* 0x000000ff1a00720c */ /* 0x001fe20003f25070 */
[----:B------:R-:W-:-:S03]  /*6a70*/  FMUL R7, R7, UR7 ;  /* 0x0000000707077c20 */ /* 0x000fc60008400000 */
[----:B------:R-:W-:Y:S01]  /*6a80*/  ISETP.NE.AND.EX P1, PT, R27, RZ, PT, P1 ;  /* 0x000000ff1b00720c */ /* 0x000fe20003f25310 */
[----:B------:R0:W0:Y:S02]  /*6a90*/  F2I.U32.TRUNC.NTZ R19, R7 ;  /* 0x0000000700137305 */ /* 0x000024000020f000 */
[----:B------:R-:W0:Y:S01]  /*6aa0*/  LDC R10, c[0x0][0x144] ;  /* 0x00005100ff0a7b82 */ /* 0x000e220000000800 */
[-C--:B-1----:R-:W-:Y:S01]  /*6ab0*/  SHF.R.U64 R14, R8, R12.reuse, R5 ;  /* 0x0000000c080e7219 */ /* 0x082fe20000001205 */
[----:B---3--:R-:W-:Y:S01]  /*6ac0*/  IMAD.MOV R11, RZ, RZ, -R11 ;  /* 0x000000ffff0b7224 */ /* 0x008fe200078e0a0b */
[----:B------:R-:W-:-:S05]  /*6ad0*/  SHF.R.U32.HI R5, RZ, R12, R5 ;  /* 0x0000000cff057219 */ /* 0x000fca0000011605 */
[----:B------:R-:W1:Y:S01]  /*6ae0*/  LDC R21, c[0x0][0x148] ;  /* 0x00005200ff157b82 */ /* 0x000e620000000800 */
[-CC-:B--2---:R-:W-:Y:S02]  /*6af0*/  SHF.R.U64 R16, R14, R22.reuse, R5.reuse ;  /* 0x000000160e107219 */ /* 0x184fe40000001205 */
[----:B------:R-:W-:-:S05]  /*6b00*/  SHF.R.U32.HI R5, RZ, R22, R5 ;  /* 0x00000016ff057219 */ /* 0x000fca0000011605 */
[----:B------:R-:W2:Y:S01]  /*6b10*/  LDC R23, c[0x0][0x700] ;  /* 0x0001c000ff177b82 */ /* 0x000ea20000000800 */
[-CC-:B----4-:R-:W-:Y:S02]  /*6b20*/  SHF.R.U64 R18, R16, R24.reuse, R5.reuse ;  /* 0x0000001810127219 */ /* 0x190fe40000001205 */
[----:B------:R-:W-:-:S03]  /*6b30*/  SHF.R.U32.HI R9, RZ, R24, R5 ;  /* 0x00000018ff097219 */ /* 0x000fc60000011605 */
[----:B------:R-:W-:Y:S02]  /*6b40*/  IMAD.MOV.U32 R8, RZ, RZ, R18 ;  /* 0x000000ffff087224 */ /* 0x000fe400078e0012 */
[----:B------:R-:W3:Y:S01]  /*6b50*/  LDC R25, c[0x0][0x748] ;  /* 0x0001d200ff197b82 */ /* 0x000ee20000000800 */
[----:B0-----:R-:W-:-:S07]  /*6b60*/  IMAD R103, R10, R11, R17 ;  /* 0x0000000b0a677224 */ /* 0x001fce00078e0211 */
[----:B------:R-:W0:Y:S08]  /*6b70*/  LDC R28, c[0x0][0x738] ;  /* 0x0001ce00ff1c7b82 */ /* 0x000e300000000800 */
[----:B------:R-:W4:Y:S01]  /*6b80*/  LDC R29, c[0x0][0x710] ;  /* 0x0001c400ff1d7b82 */ /* 0x000f220000000800 */
[----:B-1----:R-:W-:Y:S05]  /*6b90*/  @!P1 BRA `(.L_x_153) ;  /* 0x0000000000289947 */ /* 0x002fea0003800000 */
[----:B------:R-:W1:Y:S02]  /*6ba0*/  LDC R5, c[0x0][0x74c] ;  /* 0x0001d300ff057b82 */ /* 0x000e640000000800 */
[----:B-1----:R-:W-:-:S05]  /*6bb0*/  IADD3 R5, P1, R18, R5, RZ ;  /* 0x0000000512057210 */ /* 0x002fca0007f3e0ff */
        /* <DEDUP_REMOVED lines=8> */
.L_x_153:
[----:B------:R-:W-:Y:S01]  /*6c40*/  ISETP.NE.AND P1, PT, R0, 0x1, PT ;  /* 0x000000010000780c */ /* 0x000fe20003f25270 */
[----:B------:R-:W-:Y:S01]  /*6c50*/  IMAD.MOV R19, RZ, RZ, -R19 ;  /* 0x000000ffff137224 */ /* 0x000fe200078e0a13 */
[----:B---3--:R-:W-:Y:S01]  /*6c60*/  SHF.R.U64 R5, R8, R25, R9 ;  /* 0x0000001908057219 */ /* 0x008fe20000001209 */
[----:B--2---:R-:W-:Y:S01]  /*6c70*/  VIADD R9, R23, 0xffffffff ;  /* 0xffffffff17097836 */ /* 0x004fe20000000000 */
[----:B------:R-:W-:-:S03]  /*6c80*/  LOP3.LUT R8, R16, R107, RZ, 0xc0, !PT ;  /* 0x0000006b10087212 */ /* 0x000fc600078ec0ff */
[----:B------:R-:W-:Y:S01]  /*6c90*/  IMAD.MOV R7, RZ, RZ, -R5 ;  /* 0x000000ffff077224 */ /* 0x000fe200078e0a05 */
[----:B------:R-:W-:Y:S01]  /*6ca0*/  LOP3.LUT R10, R14, R9, RZ, 0xc0, !PT ;  /* 0x000000090e0a7212 */ /* 0x000fe200078ec0ff */
[----:B------:R-:W-:Y:S02]  /*6cb0*/  IMAD R8, R113, R5, R8 ;  /* 0x0000000571087224 */ /* 0x000fe400078e0208 */
[----:B0-----:R-:W-:Y:S02]  /*6cc0*/  IMAD R5, R7, R28, R18 ;  /* 0x0000001c07057224 */ /* 0x001fe400078e0212 */
[----:B------:R-:W-:Y:S02]  /*6cd0*/  @P1 IMAD R103, R21, R19, R20 ;  /* 0x0000001315671224 */ /* 0x000fe400078e0214 */
[----:B------:R-:W-:Y:S02]  /*6ce0*/  IMAD R10, R5, R23, R10 ;  /* 0x00000017050a7224 */ /* 0x000fe400078e020a */
[----:B----4-:R-:W-:-:S02]  /*6cf0*/  IMAD R103, R8, R29, R103 ;  /* 0x0000001d08677224 */ /* 0x010fc400078e0267 */
[----:B------:R-:W-:Y:S02]  /*6d00*/  IMAD.MOV.U32 R8, RZ, RZ, 0x1 ;  /* 0x00000001ff087424 */ /* 0x000fe400078e00ff */
[----:B------:R-:W-:Y:S01]  /*6d10*/  IMAD.MOV.U32 R5, RZ, RZ, R15 ;  /* 0x000000ffff057224 */ /* 0x000fe200078e000f */
[----:B------:R-:W-:Y:S02]  /*6d20*/  SEL R7, R10, R103, !P1 ;  /* 0x000000670a077207 */ /* 0x000fe40004800000 */
[----:B------:R-:W-:-:S07]  /*6d30*/  SEL R103, R103, R10, !P1 ;  /* 0x0000000a67677207 */ /* 0x000fce0004800000 */
.L_x_151:
[----:B------:R-:W-:-:S13]  /*6d40*/  LOP3.LUT P1, RZ, R8, 0xff, RZ, 0xc0, !PT ;  /* 0x000000ff08ff7812 */ /* 0x000fda000782c0ff */
[----:B------:R-:W-:Y:S05]  /*6d50*/  @P1 BRA `(.L_x_154) ;  /* 0xffffffa400e41947 */ /* 0x000fea000383ffff */
[----:B------:R-:W-:Y:S05]  /*6d60*/  EXIT ;  /* 0x000000000000794d */ /* 0x000fea0003800000 */
.L_x_8:
        /* <DEDUP_REMOVED lines=26> */
.L_x_156:
[----:B------:R-:W0:Y:S01]  /*6f10*/  LDC.64 R28, c[0x0][0x740] ;  /* 0x0001d000ff1c7b82 */ /* 0x000e220000000a00 */
[-CC-:B------:R-:W-:Y:S01]  /*6f20*/  SHF.R.U64 R20, R16, R22.reuse, R17.reuse ;  /* 0x0000001610147219 */ /* 0x180fe20000001211 */
[----:B------:R-:W-:Y:S01]  /*6f30*/  IMAD.MOV.U32 R30, RZ, RZ, 0x1 ;  /* 0x00000001ff1e7424 */ /* 0x000fe200078e00ff */
[----:B------:R-:W-:Y:S02]  /*6f40*/  SHF.R.U32.HI R6, RZ, R22, R17 ;  /* 0x00000016ff067219 */ /* 0x000fe40000011611 */
[----:B------:R-:W-:-:S03]  /*6f50*/  IADD3 R11, P0, RZ, -R20, RZ ;  /* 0x80000014ff0b7210 */ /* 0x000fc60007f1e0ff */
[----:B------:R-:W1:Y:S02]  /*6f60*/  LDC R16, c[0x0][0x718] ;  /* 0x0001c600ff107b82 */ /* 0x000e640000000800 */
[----:B------:R-:W-:-:S04]  /*6f70*/  IMAD.X R7, RZ, RZ, ~R6, P0 ;  /* 0x000000ffff077224 */ /* 0x000fc800000e0e06 */
[-C--:B------:R-:W-:Y:S02]  /*6f80*/  IMAD R14, R7, R24.reuse, RZ ;  /* 0x00000018070e7224 */ /* 0x080fe400078e02ff */
[----:B------:R-:W2:Y:S01]  /*6f90*/  LDC R22, c[0x0][0x708] ;  /* 0x0001c200ff167b82 */ /* 0x000ea20000000800 */
[----:B------:R-:W-:-:S04]  /*6fa0*/  IMAD.WIDE.U32 R6, R11, R24, R2 ;  /* 0x000000180b067225 */ /* 0x000fc800078e0002 */
[----:B------:R-:W-:Y:S02]  /*6fb0*/  IMAD R11, R11, R25, R14 ;  /* 0x000000190b0b7224 */ /* 0x000fe400078e020e */
[----:B------:R-:W-:Y:S01]  /*6fc0*/  IMAD.MOV.U32 R14, RZ, RZ, -0x1 ;  /* 0xffffffffff0e7424 */ /* 0x000fe200078e00ff */
[----:B------:R-:W3:Y:S01]  /*6fd0*/  LDC R27, c[0x0][0x758] ;  /* 0x0001d600ff1b7b82 */ /* 0x000ee20000000800 */
[----:B------:R-:W-:Y:S01]  /*6fe0*/  IMAD.IADD R7, R7, 0x1, R11 ;  /* 0x0000000107077824 */ /* 0x000fe200078e020b */
[----:B0-----:R-:W-:-:S04]  /*6ff0*/  ISETP.NE.U32.AND P0, PT, R28, RZ, PT ;  /* 0x000000ff1c00720c */ /* 0x001fc80003f05070 */
        /* <DEDUP_REMOVED lines=25> */
.L_x_157:
[----:B------:R-:W-:Y:S01]  /*7190*/  ISETP.NE.AND P0, PT, R0, 0x1, PT ;  /* 0x000000010000780c */ /* 0x000fe20003f05270 */
[----:B0-----:R-:W-:Y:S01]  /*71a0*/  VIADD R11, R24, 0xffffffff ;  /* 0xffffffff180b7836 */ /* 0x001fe20000000000 */
[----:B-1----:R-:W-:Y:S02]  /*71b0*/  SHF.R.U64 R7, R6, R25, R7 ;  /* 0x0000001906077219 */ /* 0x002fe40000001207 */
[----:B------:R-:W-:Y:S02]  /*71c0*/  SHF.L.U32 R30, R30, R27, RZ ;  /* 0x0000001b1e1e7219 */ /* 0x000fe400000006ff */
[----:B------:R-:W-:Y:S01]  /*71d0*/  LOP3.LUT R6, R23, R32, RZ, 0xc0, !PT ;  /* 0x0000002017067212 */ /* 0x000fe200078ec0ff */
[----:B------:R-:W-:Y:S01]  /*71e0*/  IMAD.MOV R9, RZ, RZ, -R7 ;  /* 0x000000ffff097224 */ /* 0x000fe200078e0a07 */
[----:B------:R-:W-:-:S03]  /*71f0*/  LOP3.LUT R11, R18, R11, RZ, 0xc0, !PT ;  /* 0x0000000b120b7212 */ /* 0x000fc600078ec0ff */
[----:B------:R-:W-:Y:S02]  /*7200*/  IMAD R7, R30, R7, R6 ;  /* 0x000000071e077224 */ /* 0x000fe400078e0206 */
[----:B------:R-:W-:Y:S02]  /*7210*/  @P0 IMAD R12, R13, R21, R8 ;  /* 0x000000150d0c0224 */ /* 0x000fe400078e0208 */
[----:B--2---:R-:W-:Y:S02]  /*7220*/  IMAD R6, R9, R26, R22 ;  /* 0x0000001a09067224 */ /* 0x004fe400078e0216 */
[----:B---3--:R-:W-:Y:S02]  /*7230*/  IMAD R7, R7, R31, R12 ;  /* 0x0000001f07077224 */ /* 0x008fe400078e020c */
[----:B------:R-:W-:Y:S02]  /*7240*/  IMAD R8, R6, R24, R11 ;  /* 0x0000001806087224 */ /* 0x000fe400078e020b */
[----:B------:R-:W-:-:S03]  /*7250*/  IMAD.MOV.U32 R9, RZ, RZ, 0x1 ;  /* 0x00000001ff097424 */ /* 0x000fc600078e00ff */
[----:B------:R-:W-:Y:S02]  /*7260*/  SEL R6, R8, R7, !P0 ;  /* 0x0000000708067207 */ /* 0x000fe40004000000 */
[----:B------:R-:W-:Y:S02]  /*7270*/  PRMT R11, R9, 0x7610, R11 ;  /* 0x00007610090b7816 */ /* 0x000fe4000000000b */
[----:B------:R-:W-:-:S07]  /*7280*/  SEL R7, R7, R8, !P0 ;  /* 0x0000000807077207 */ /* 0x000fce0004000000 */
.L_x_155:
[----:B------:R-:W-:-:S08]  /*7290*/  NOP ;  /* 0x0000000000007918 */ /* 0x000fd00000000000 */
[----:B------:R-:W0:-:S00]  /*72a0*/  USETMAXREG.DEALLOC.CTAPOOL 0x28 ;  /* 0x00000028000079c8 */ /* 0x000e0000080e0500 */
[----:B0-----:R-:W-:-:S13]  /*72b0*/  ISETP.NE.AND P0, PT, R5, RZ, PT ;  /* 0x000000ff0500720c */ /* 0x001fda0003f05270 */
[----:B------:R-:W-:Y:S05]  /*72c0*/  @P0 EXIT ;  /* 0x000000000000094d */ /* 0x000fea0003800000 */
[----:B------:R-:W-:Y:S01]  /*72d0*/  LOP3.LUT P0, RZ, R11, 0xff, RZ, 0xc0, !PT ;  /* 0x000000ff0bff7812 */ /* 0x000fe2000780c0ff */
[----:B------:R-:W-:Y:S02]  /*72e0*/  IMAD.MOV.U32 R11, RZ, RZ, 0x1 ;  /* 0x00000001ff0b7424 */ /* 0x000fe400078e00ff */
[----:B------:R-:W-:-:S10]  /*72f0*/  IMAD.MOV.U32 R12, RZ, RZ, RZ ;  /* 0x000000ffff0c7224 */ /* 0x000fd400078e00ff */
[----:B------:R-:W-:Y:S05]  /*7300*/  @!P0 BRA `(.L_x_158) ;  /* 0x0000000c00648947 */ /* 0x000fea0003800000 */
[----:B------:R-:W0:Y:S01]  /*7310*/  LDC R5, c[0x0][0x28c] ;  /* 0x0000a300ff057b82 */ /* 0x000e220000000800 */
[----:B------:R-:W1:Y:S01]  /*7320*/  S2R R17, SR_CgaCtaId ;  /* 0x0000000000117919 */ /* 0x000e620000008800 */
[----:B------:R-:W-:Y:S01]  /*7330*/  ULDC UR6, c[0x0][0x758] ;  /* 0x0001d60000067ab9 */ /* 0x000fe20000000800 */
[----:B------:R-:W-:Y:S01]  /*7340*/  UMOV UR7, 0xffffffff ;  /* 0xffffffff00077882 */ /* 0x000fe20000000000 */
[----:B------:R-:W-:Y:S01]  /*7350*/  BSSY B0, `(.L_x_158) ;  /* 0x00000d4000007945 */ /* 0x000fe20003800000 */
[----:B------:R-:W-:Y:S01]  /*7360*/  USHF.L.U32 UR7, UR7, UR6, URZ ;  /* 0x0000000607077299 */ /* 0x000fe2000800063f */
[----:B------:R-:W-:Y:S01]  /*7370*/  IMAD.MOV.U32 R14, RZ, RZ, 0x1 ;  /* 0x00000001ff0e7424 */ /* 0x000fe200078e00ff */
[----:B------:R-:W-:Y:S01]  /*7380*/  LOP3.LUT R19, R4, 0x2, RZ, 0xfc, !PT ;  /* 0x0000000204137812 */ /* 0x000fe200078efcff */
[----:B------:R-:W-:Y:S01]  /*7390*/  IMAD.MOV.U32 R11, RZ, RZ, 0x1 ;  /* 0x00000001ff0b7424 */ /* 0x000fe200078e00ff */
[----:B------:R-:W-:Y:S01]  /*73a0*/  ULDC UR5, c[0x0][0x700] ;  /* 0x0001c00000057ab9 */ /* 0x000fe20000000800 */
[----:B------:R-:W-:Y:S01]  /*73b0*/  IMAD.MOV.U32 R12, RZ, RZ, RZ ;  /* 0x000000ffff0c7224 */ /* 0x000fe200078e00ff */
[----:B------:R-:W-:Y:S01]  /*73c0*/  UMOV UR8, 0x1 ;  /* 0x0000000100087882 */ /* 0x000fe20000000000 */
[----:B------:R-:W-:-:S02]  /*73d0*/  UIADD3 UR5, UR5, -0x1, URZ ;  /* 0xffffffff05057890 */ /* 0x000fc4000fffe03f */
[----:B------:R-:W-:Y:S02]  /*73e0*/  USHF.L.U32 UR21, UR8, UR6, URZ ;  /* 0x0000000608157299 */ /* 0x000fe4000800063f */
[----:B------:R-:W-:Y:S01]  /*73f0*/  ULOP3.LUT UR13, URZ, UR7, URZ, 0x33, !UPT ;  /* 0x000000073f0d7292 */ /* 0x000fe2000f8e333f */
[----:B------:R-:W-:Y:S01]  /*7400*/  ULDC.64 UR32, c[0x0][0x198] ;  /* 0x0000660000207ab9 */ /* 0x000fe20000000a00 */
[----:B0-----:R-:W-:-:S05]  /*7410*/  VIADD R5, R5, 0x3f ;  /* 0x0000003f05057836 */ /* 0x001fca0000000000 */
[----:B------:R-:W-:-:S04]  /*7420*/  SHF.R.S32.HI R8, RZ, 0x1f, R5 ;  /* 0x0000001fff087819 */ /* 0x000fc80000011405 */
[----:B------:R-:W-:Y:S01]  /*7430*/  LEA.HI R8, R8, R5, RZ, 0x6 ;  /* 0x0000000508087211 */ /* 0x000fe200078f30ff */
[C---:B-1----:R-:W-:Y:S02]  /*7440*/  IMAD.SHL.U32 R16, R17.reuse, 0x80, RZ ;  /* 0x0000008011107824 */ /* 0x042fe400078e00ff */
[C---:B------:R-:W-:Y:S01]  /*7450*/  IMAD.SHL.U32 R13, R17.reuse, 0x1000, RZ ;  /* 0x00001000110d7824 */ /* 0x040fe200078e00ff */
[----:B------:R-:W-:Y:S01]  /*7460*/  SHF.R.S32.HI R15, RZ, 0x6, R8 ;  /* 0x00000006ff0f7819 */ /* 0x000fe20000011408 */
[----:B------:R-:W-:Y:S01]  /*7470*/  IMAD.SHL.U32 R17, R17, 0x400, RZ ;  /* 0x0000040011117824 */ /* 0x000fe200078e00ff */
[----:B------:R-:W-:-:S03]  /*7480*/  LOP3.LUT R16, R16, 0x80, RZ, 0xc0, !PT ;  /* 0x0000008010107812 */ /* 0x000fc600078ec0ff */
[----:B------:R-:W-:Y:S01]  /*7490*/  VIADD R18, R15, 0x1 ;  /* 0x000000010f127836 */ /* 0x000fe20000000000 */
[----:B------:R-:W-:-:S07]  /*74a0*/  LOP3.LUT R17, R17, 0x400, RZ, 0xc0, !PT ;  /* 0x0000040011117812 */ /* 0x000fce00078ec0ff */
.L_x_169:
[----:B------:R-:W-:-:S03]  /*74b0*/  UMOV UR6, 0xffffffff ;  /* 0xffffffff00067882 */ /* 0x000fc60000000000 */
[----:B------:R-:W-:Y:S05]  /*74c0*/  BRA.DIV UR6, `(.L_x_159) ;  /* 0x00000012065c7947 */ /* 0x000fea000b800000 */
[----:B------:R-:W-:-:S13]  /*74d0*/  ELECT P0, URZ, PT ;  /* 0x00000000003f782f */ /* 0x000fda0003800000 */
.L_x_184:
[----:B------:R-:W0:Y:S01]  /*74e0*/  LDC R5, c[0x0][0x28c] ;  /* 0x0000a300ff057b82 */ /* 0x000e220000000800 */
[----:B------:R-:W-:Y:S01]  /*74f0*/  BSSY B1, `(.L_x_160) ;  /* 0x0000047000017945 */ /* 0x000fe20003800000 */
[----:B0-----:R-:W-:-:S13]  /*7500*/  ISETP.LT.OR P0, PT, R5, 0x1, !P0 ;  /* 0x000000010500780c */ /* 0x001fda0004701670 */
[----:B------:R-:W-:Y:S05]  /*7510*/  @P0 BRA `(.L_x_161) ;  /* 0x0000000400100947 */ /* 0x000fea0003800000 */
[----:B------:R-:W-:Y:S02]  /*7520*/  IMAD R7, R7, 0x100, R16 ;  /* 0x0000010007077824 */ /* 0x000fe400078e0210 */
[----:B------:R-:W-:Y:S02]  /*7530*/  IMAD.SHL.U32 R6, R6, 0x40, RZ ;  /* 0x0000004006067824 */ /* 0x000fe400078e00ff */
[----:B------:R-:W-:Y:S02]  /*7540*/  IMAD.MOV.U32 R25, RZ, RZ, RZ ;  /* 0x000000ffff197224 */ /* 0x000fe400078e00ff */
[----:B------:R-:W-:Y:S02]  /*7550*/  IMAD.MOV.U32 R28, RZ, RZ, RZ ;  /* 0x000000ffff1c7224 */ /* 0x000fe400078e00ff */
[----:B------:R-:W-:Y:S02]  /*7560*/  IMAD.MOV.U32 R5, RZ, RZ, R18 ;  /* 0x000000ffff057224 */ /* 0x000fe400078e0012 */
[----:B------:R-:W-:-:S02]  /*7570*/  IMAD.MOV.U32 R8, RZ, RZ, R11 ;  /* 0x000000ffff087224 */ /* 0x000fc400078e000b */
[----:B------:R-:W-:Y:S02]  /*7580*/  IMAD.MOV.U32 R22, RZ, RZ, R12 ;  /* 0x000000ffff167224 */ /* 0x000fe400078e000c */
[----:B------:R-:W-:-:S07]  /*7590*/  IMAD.MOV.U32 R27, RZ, RZ, RZ ;  /* 0x000000ffff1b7224 */ /* 0x000fce00078e00ff */
.L_x_164:
[----:B------:R-:W0:Y:S01]  /*75a0*/  S2R R24, SR_CgaCtaId ;  /* 0x0000000000187919 */ /* 0x000e220000008800 */
[----:B------:R-:W-:Y:S02]  /*75b0*/  MOV R9, 0x400 ;  /* 0x0000040000097802 */ /* 0x000fe40000000f00 */
[----:B------:R-:W-:-:S13]  /*75c0*/  ISETP.NE.AND P1, PT, R10, RZ, PT ;  /* 0x000000ff0a00720c */ /* 0x000fda0003f25270 */
[----:B------:R-:W1:Y:S01]  /*75d0*/  @!P1 LDC R21, c[0x0][0x640] ;  /* 0x00019000ff159b82 */ /* 0x000e620000000800 */
[----:B0-----:R-:W-:Y:S02]  /*75e0*/  LEA R23, R24, R9, 0x18 ;  /* 0x0000000918177211 */ /* 0x001fe400078ec0ff */
[----:B------:R-:W-:-:S03]  /*75f0*/  SHF.L.U32 R9, R8, 0x1f, RZ ;  /* 0x0000001f08097819 */ /* 0x000fc600000006ff */
[----:B------:R-:W-:-:S04]  /*7600*/  IMAD R26, R22, 0x8, R23 ;  /* 0x00000008161a7824 */ /* 0x000fc800078e0217 */
[----:B------:R-:W0:Y:S02]  /*7610*/  SYNCS.PHASECHK.TRANS64.TRYWAIT P0, [R26+URZ+0x40], R9 ;  /* 0x000040091a0075a7 */ /* 0x000e24000800017f */
[----:B01----:R-:W-:Y:S05]  /*7620*/  @!P0 BRA `(.L_x_162) ;  /* 0x0000001000248947 */ /* 0x003fea0003800000 */
.L_x_185:
[----:B0-----:R-:W-:Y:S01]  /*7630*/  PRMT R9, R19, 0x9910, RZ ;  /* 0x0000991013097816 */ /* 0x001fe200000000ff */
[----:B------:R0:W-:Y:S03]  /*7640*/  @!P1 SYNCS.ARRIVE.TRANS64 RZ, [R26+URZ], R21 ;  /* 0x000000151aff99a7 */ /* 0x0001e6000800003f */
[----:B------:R-:W-:-:S13]  /*7650*/  ISETP.NE.AND P0, PT, R9, 0x2, PT ;  /* 0x000000020900780c */ /* 0x000fda0003f05270 */
[----:B0-----:R-:W-:Y:S05]  /*7660*/  @P0 BRA `(.L_x_163) ;  /* 0x0000000000040947 */ /* 0x001fea0003800000 */
[----:B------:R-:W-:Y:S01]  /*7670*/  BPT.TRAP 0x1 ;  /* 0x000000040000795c */ /* 0x000fe20000300000 */
.L_x_163:
[----:B------:R-:W-:Y:S01]  /*7680*/  IMAD.SHL.U32 R24, R22, 0x2000, RZ ;  /* 0x0000200016187824 */ /* 0x000fe200078e00ff */
[----:B------:R-:W-:Y:S01]  /*7690*/  R2UR UR9, R23 ;  /* 0x00000000170972ca */ /* 0x000fe200000e0000 */
[----:B------:R-:W-:Y:S01]  /*76a0*/  VIADD R5, R5, 0xffffffff ;  /* 0xffffffff05057836 */ /* 0x000fe20000000000 */
[----:B------:R-:W-:Y:S01]  /*76b0*/  R2UR UR25, R26 ;  /* 0x000000001a1972ca */ /* 0x000fe200000e0000 */
[----:B------:R-:W-:Y:S01]  /*76c0*/  UIADD3 UR6, UP0, UR32, 0xf0, URZ ;  /* 0x000000f020067890 */ /* 0x000fe2000ff1e03f */
[----:B------:R-:W-:Y:S01]  /*76d0*/  LOP3.LUT R9, R24, 0x1000, R13, 0xf8, !PT ;  /* 0x0000100018097812 */ /* 0x000fe200078ef80d */
[----:B------:R-:W-:Y:S01]  /*76e0*/  UIADD3 UR14, UP1, UR32, 0x1f0, URZ ;  /* 0x000001f0200e7890 */ /* 0x000fe2000ff3e03f */
[----:B------:R-:W-:Y:S01]  /*76f0*/  IADD3 R24, R23, 0x20180, R24 ;  /* 0x0002018017187810 */ /* 0x000fe20007ffe018 */
[----:B------:R-:W-:Y:S01]  /*7700*/  UIADD3 UR34, UP2, UR32, 0x2f0, URZ ;  /* 0x000002f020227890 */ /* 0x000fe2000ff5e03f */
[----:B------:R-:W-:Y:S01]  /*7710*/  R2UR UR28, R20 ;  /* 0x00000000141c72ca */ /* 0x000fe200000e0000 */
[----:B------:R-:W-:Y:S01]  /*7720*/  IMAD R9, R9, 0x2, R23 ;  /* 0x0000000209097824 */ /* 0x000fe200078e0217 */
[----:B------:R-:W-:Y:S01]  /*7730*/  R2UR UR27, R7 ;  /* 0x00000000071b72ca */ /* 0x000fe200000e0000 */
[----:B------:R-:W-:Y:S01]  /*7740*/  UIADD3.X UR7, URZ, UR33, URZ, UP0, !UPT ;  /* 0x000000213f077290 */ /* 0x000fe200087fe43f */
[----:B------:R-:W-:Y:S01]  /*7750*/  R2UR UR26, R28 ;  /* 0x000000001c1a72ca */ /* 0x000fe200000e0000 */
[----:B------:R-:W-:Y:S01]  /*7760*/  UIADD3.X UR15, URZ, UR33, URZ, UP1, !UPT ;  /* 0x000000213f0f7290 */ /* 0x000fe20008ffe43f */
[----:B------:R-:W-:Y:S01]  /*7770*/  R2UR UR24, R9 ;  /* 0x00000000091872ca */ /* 0x000fe200000e0000 */
[C---:B------:R-:W-:Y:S01]  /*7780*/  IMAD R9, R22.reuse, 0x800, R17 ;  /* 0x0000080016097824 */ /* 0x040fe200078e0211 */
[----:B------:R-:W-:Y:S01]  /*7790*/  R2UR UR19, R27 ;  /* 0x000000001b1372ca */ /* 0x000fe200000e0000 */
[----:B------:R-:W-:Y:S01]  /*77a0*/  VIADD R22, R22, 0x1 ;  /* 0x0000000116167836 */ /* 0x000fe20000000000 */
[----:B------:R-:W-:Y:S01]  /*77b0*/  R2UR UR8, R24 ;  /* 0x00000000180872ca */ /* 0x000fe200000e0000 */
[----:B------:R-:W-:Y:S01]  /*77c0*/  UIADD3.X UR35, URZ, UR33, URZ, UP2, !UPT ;  /* 0x000000213f237290 */ /* 0x000fe200097fe43f */
[----:B------:R-:W-:Y:S01]  /*77d0*/  R2UR UR16, R9 ;  /* 0x00000000091072ca */ /* 0x000fe200000e0000 */
[----:B------:R-:W-:Y:S01]  /*77e0*/  UMOV UR29, 0x30000 ;  /* 0x00030000001d7882 */ /* 0x000fe20000000000 */
[----:B------:R-:W-:Y:S01]  /*77f0*/  R2UR UR10, R25 ;  /* 0x00000000190a72ca */ /* 0x000fe200000e0000 */
[----:B------:R-:W-:Y:S01]  /*7800*/  UMOV UR22, 0x0 ;  /* 0x0000000000167882 */ /* 0x000fe20000000000 */
[----:B------:R-:W-:Y:S01]  /*7810*/  R2UR UR11, R6 ;  /* 0x00000000060b72ca */ /* 0x000fe200000e0000 */
[----:B------:R-:W-:Y:S01]  /*7820*/  UMOV UR23, 0x10000000 ;  /* 0x1000000000177882 */ /* 0x000fe20000000000 */
[----:B------:R-:W-:Y:S01]  /*7830*/  ISETP.GT.AND P1, PT, R5, 0x1, PT ;  /* 0x000000010500780c */ /* 0x000fe20003f24270 */
[----:B------:R-:W-:Y:S01]  /*7840*/  UIADD3 UR24, UR24, 0x180, URZ ;  /* 0x0000018018187890 */ /* 0x000fe2000fffe03f */
[----:B------:R-:W-:Y:S01]  /*7850*/  ISETP.NE.AND P0, PT, R22, 0x8, PT ;  /* 0x000000081600780c */ /* 0x000fe20003f05270 */
[----:B------:R-:W-:Y:S01]  /*7860*/  UMOV UR17, UR25 ;  /* 0x0000001900117c82 */ /* 0x000fe20008000000 */
[----:B------:R-:W-:Y:S01]  /*7870*/  UMOV UR20, UR28 ;  /* 0x0000001c00147c82 */ /* 0x000fe20008000000 */
[----:B------:R-:W-:Y:S01]  /*7880*/  UMOV UR18, UR27 ;  /* 0x0000001b00127c82 */ /* 0x000fe20008000000 */
[----:B------:R-:W-:Y:S01]  /*7890*/  UMOV UR12, UR28 ;  /* 0x0000001c000c7c82 */ /* 0x000fe20008000000 */
[----:B------:R-:W-:Y:S01]  /*78a0*/  UIADD3 UR16, UR9, 0x30180, UR16 ;  /* 0x0003018009107890 */ /* 0x000fe2000fffe010 */
[----:B------:R-:W-:Y:S01]  /*78b0*/  SEL R9, RZ, 0x1, P0 ;  /* 0x00000001ff097807 */ /* 0x000fe20000000000 */
[----:B------:R-:W-:Y:S01]  /*78c0*/  VIADD R27, R27, 0x1 ;  /* 0x000000011b1b7836 */ /* 0x000fe20000000000 */
[----:B------:R0:W-:Y:S01]  /*78d0*/  UTMALDG.3D.MULTICAST [UR24], [UR6], UR29, desc[UR22] ;  /* 0x00001618060073b4 */ /* 0x0001e2000801181d */
[----:B------:R-:W-:Y:S01]  /*78e0*/  UMOV UR9, UR25 ;  /* 0x0000001900097c82 */ /* 0x000fe20008000000 */
[----:B------:R-:W-:Y:S01]  /*78f0*/  LOP3.LUT R8, R8, R9, RZ, 0x3c, !PT ;  /* 0x0000000908087212 */ /* 0x000fe200078e3cff */
[----:B------:R-:W-:Y:S01]  /*7900*/  VIADD R28, R28, 0x20 ;  /* 0x000000201c1c7836 */ /* 0x000fe20000000000 */
[----:B------:R-:W-:Y:S01]  /*7910*/  SEL R22, R22, RZ, P0 ;  /* 0x000000ff16167207 */ /* 0x000fe20000000000 */
[----:B------:R-:W-:Y:S01]  /*7920*/  VIADD R25, R25, 0x40 ;  /* 0x0000004019197836 */ /* 0x000fe20000000000 */
[----:B------:R0:W-:Y:S01]  /*7930*/  UTMALDG.3D.MULTICAST [UR16], [UR14], UR29, desc[UR22] ;  /* 0x000016100e0073b4 */ /* 0x0001e2000801181d */
[----:B------:R0:W-:Y:S02]  /*7940*/  UTMALDG.3D [UR8], [UR34], desc[UR22] ;  /* 0x00001608220075b4 */ /* 0x0001e40008011000 */
[----:B0-----:R-:W-:Y:S05]  /*7950*/  @P1 BRA `(.L_x_164) ;  /* 0xfffffffc00101947 */ /* 0x001fea000383ffff */
.L_x_161:
[----:B------:R-:W-:Y:S05]  /*7960*/  BSYNC B1 ;  /* 0x0000000000017941 */ /* 0x000fea0003800000 */
.L_x_160:
[----:B------:R-:W-:Y:S01]  /*7970*/  LOP3.LUT P1, RZ, R14, 0xff, RZ, 0xc0, !PT ;  /* 0x000000ff0eff7812 */ /* 0x000fe2000782c0ff */
[C---:B------:R-:W-:Y:S01]  /*7980*/  IMAD.IADD R12, R15.reuse, 0x1, R12 ;  /* 0x000000010f0c7824 */ /* 0x040fe200078e020c */
[----:B------:R-:W-:Y:S01]  /*7990*/  IADD3 R2, P2, R2, UR30, RZ ;  /* 0x0000001e02027c10 */ /* 0x000fe2000ff5e0ff */
[----:B------:R-:W-:Y:S01]  /*79a0*/  ULDC.64 UR6, c[0x0][0x750] ;  /* 0x0001d40000067ab9 */ /* 0x000fe20000000a00 */
[----:B------:R-:W-:Y:S01]  /*79b0*/  BSSY B1, `(.L_x_165) ;  /* 0x000006b000017945 */ /* 0x000fe20003800000 */
[----:B------:R-:W-:Y:S01]  /*79c0*/  IMAD.MOV.U32 R20, RZ, RZ, -0x1 ;  /* 0xffffffffff147424 */ /* 0x000fe200078e00ff */
[----:B------:R-:W-:Y:S02]  /*79d0*/  ISETP.GT.U32.AND P0, PT, R12, 0x7, PT ;  /* 0x000000070c00780c */ /* 0x000fe40003f04070 */
[----:B------:R-:W-:Y:S02]  /*79e0*/  SHF.R.U32.HI R5, RZ, 0x3, R12 ;  /* 0x00000003ff057819 */ /* 0x000fe4000001160c */
[----:B------:R-:W-:-:S02]  /*79f0*/  ISETP.LT.U32.AND P0, PT, R15, 0x8, P0 ;  /* 0x000000080f00780c */ /* 0x000fc40000701070 */
[----:B------:R-:W-:Y:S01]  /*7a00*/  IADD3.X R3, R3, UR4, RZ, P2, !PT ;  /* 0x0000000403037c10 */ /* 0x000fe200097fe4ff */
[----:B------:R-:W0:Y:S01]  /*7a10*/  @P1 S2R R7, SR_CgaCtaId ;  /* 0x0000000000071919 */ /* 0x000e220000008800 */
[----:B------:R-:W-:Y:S02]  /*7a20*/  @P1 MOV R6, 0x400 ;  /* 0x0000040000061802 */ /* 0x000fe40000000f00 */
[----:B------:R-:W-:Y:S02]  /*7a30*/  ISETP.GE.U32.AND P2, PT, R2, UR6, PT ;  /* 0x0000000602007c0c */ /* 0x000fe4000bf46070 */
[----:B------:R-:W-:Y:S02]  /*7a40*/  LOP3.LUT R5, R5, 0x1, RZ, 0xc0, !PT ;  /* 0x0000000105057812 */ /* 0x000fe400078ec0ff */
[----:B------:R-:W-:Y:S02]  /*7a50*/  LOP3.LUT R12, R12, 0x7, RZ, 0xc0, !PT ;  /* 0x000000070c0c7812 */ /* 0x000fe400078ec0ff */
[----:B------:R-:W-:-:S02]  /*7a60*/  PRMT R14, RZ, 0x7610, R14 ;  /* 0x00007610ff0e7816 */ /* 0x000fc4000000000e */
[----:B0-----:R-:W-:Y:S01]  /*7a70*/  @P1 LEA R6, R7, R6, 0x18 ;  /* 0x0000000607061211 */ /* 0x001fe200078ec0ff */
[----:B------:R-:W-:-:S03]  /*7a80*/  IMAD.MOV.U32 R7, RZ, RZ, -0x1 ;  /* 0xffffffffff077424 */ /* 0x000fc600078e00ff */
[----:B------:R0:W-:Y:S01]  /*7a90*/  @P1 SYNCS.ARRIVE.TRANS64.A1T0 RZ, [R6+URZ+0x98], RZ ;  /* 0x000098ff06ff19a7 */ /* 0x0001e2000810003f */
[----:B------:R-:W-:-:S04]  /*7aa0*/  ISETP.NE.U32.AND P1, PT, R5, 0x1, PT ;  /* 0x000000010500780c */ /* 0x000fc80003f25070 */
[----:B------:R-:W-:Y:S02]  /*7ab0*/  ISETP.GT.U32.AND P1, PT, R15, 0x7, !P1 ;  /* 0x000000070f00780c */ /* 0x000fe40004f24070 */
[----:B0-----:R-:W-:Y:S02]  /*7ac0*/  SEL R6, RZ, 0x1, !P0 ;  /* 0x00000001ff067807 */ /* 0x001fe40004000000 */
[----:B------:R-:W-:Y:S02]  /*7ad0*/  ISETP.GE.U32.AND.EX P0, PT, R3, UR7, PT, P2 ;  /* 0x0000000703007c0c */ /* 0x000fe4000bf06120 */
[----:B------:R-:W-:-:S04]  /*7ae0*/  SEL R5, RZ, 0x1, !P1 ;  /* 0x00000001ff057807 */ /* 0x000fc80004800000 */
[----:B------:R-:W-:Y:S01]  /*7af0*/  LOP3.LUT R11, R5, R11, R6, 0x96, !PT ;  /* 0x0000000b050b7212 */ /* 0x000fe200078e9606 */
[----:B------:R-:W-:Y:S01]  /*7b00*/  IMAD.MOV.U32 R6, RZ, RZ, -0x1 ;  /* 0xffffffffff067424 */ /* 0x000fe200078e00ff */
[----:B------:R-:W-:-:S05]  /*7b10*/  PRMT R5, RZ, 0x7610, R5 ;  /* 0x00007610ff057816 */ /* 0x000fca0000000005 */
[----:B------:R-:W-:Y:S05]  /*7b20*/  @P0 BRA `(.L_x_166) ;  /* 0x00000004004c0947 */ /* 0x000fea0003800000 */
[----:B------:R-:W0:Y:S01]  /*7b30*/  S2R R5, SR_CTAID.X ;  /* 0x0000000000057919 */ /* 0x000e220000002500 */
[----:B------:R-:W-:Y:S01]  /*7b40*/  ULDC UR6, c[0x0][0x150] ;  /* 0x0000540000067ab9 */ /* 0x000fe20000000800 */
[----:B------:R-:W1:Y:S01]  /*7b50*/  LDC R8, c[0x0][0x144] ;  /* 0x00005100ff087b82 */ /* 0x000e620000000800 */
[----:B------:R-:W-:Y:S01]  /*7b60*/  ULDC UR9, c[0x0][0x730] ;  /* 0x0001cc0000097ab9 */ /* 0x000fe20000000800 */
[----:B------:R-:W2:Y:S01]  /*7b70*/  S2R R22, SR_CTAID.Y ;  /* 0x0000000000167919 */ /* 0x000ea20000002600 */
[----:B------:R-:W-:-:S05]  /*7b80*/  ULDC UR10, c[0x0][0x154] ;  /* 0x00005500000a7ab9 */ /* 0x000fca0000000800 */
[----:B------:R-:W3:Y:S01]  /*7b90*/  LDC R21, c[0x0][0x148] ;  /* 0x00005200ff157b82 */ /* 0x000ee20000000800 */
[----:B0-----:R-:W-:Y:S02]  /*7ba0*/  I2FP.F32.U32 R6, R5 ;  /* 0x0000000500067245 */ /* 0x001fe40000201000 */
[----:B--2---:R-:W-:-:S03]  /*7bb0*/  I2FP.F32.U32 R24, R22 ;  /* 0x0000001600187245 */ /* 0x004fc60000201000 */
[----:B------:R-:W-:Y:S01]  /*7bc0*/  FMUL R7, R6, UR6 ;  /* 0x0000000606077c20 */ /* 0x000fe20008400000 */
[----:B------:R-:W-:Y:S02]  /*7bd0*/  ULDC.64 UR6, c[0x0][0x728] ;  /* 0x0001ca0000067ab9 */ /* 0x000fe40000000a00 */
[----:B------:R-:W-:-:S03]  /*7be0*/  ISETP.NE.U32.AND P0, PT, RZ, UR6, PT ;  /* 0x00000006ff007c0c */ /* 0x000fc6000bf05070 */
[----:B------:R-:W0:Y:S01]  /*7bf0*/  F2I.U32.TRUNC.NTZ R7, R7 ;  /* 0x0000000700077305 */ /* 0x000e22000020f000 */
[----:B------:R-:W-:Y:S01]  /*7c00*/  ISETP.NE.AND.EX P0, PT, RZ, UR7, PT, P0 ;  /* 0x00000007ff007c0c */ /* 0x000fe2000bf05300 */
[----:B0-----:R-:W-:Y:S02]  /*7c10*/  IMAD.MOV R6, RZ, RZ, -R7 ;  /* 0x000000ffff067224 */ /* 0x001fe400078e0a07 */
[----:B------:R-:W-:Y:S02]  /*7c20*/  IMAD.MOV.U32 R7, RZ, RZ, R3 ;  /* 0x000000ffff077224 */ /* 0x000fe400078e0003 */
[----:B-1----:R-:W-:Y:S02]  /*7c30*/  IMAD R5, R8, R6, R5 ;  /* 0x0000000608057224 */ /* 0x002fe400078e0205 */
[----:B------:R-:W-:-:S06]  /*7c40*/  IMAD.MOV.U32 R6, RZ, RZ, R2 ;  /* 0x000000ffff067224 */ /* 0x000fcc00078e0002 */
[----:B---3--:R-:W-:Y:S05]  /*7c50*/  @!P0 BRA `(.L_x_167) ;  /* 0x0000000000288947 */ /* 0x008fea0003800000 */
[----:B------:R-:W-:Y:S02]  /*7c60*/  ULDC UR8, c[0x0][0x734] ;  /* 0x0001cd0000087ab9 */ /* 0x000fe40000000800 */
[----:B------:R-:W-:-:S05]  /*7c70*/  IADD3 R7, P0, R2, UR8, RZ ;  /* 0x0000000802077c10 */ /* 0x000fca000ff1e0ff */
[----:B------:R-:W-:-:S04]  /*7c80*/  IMAD.X R23, RZ, RZ, R3, P0 ;  /* 0x000000ffff177224 */ /* 0x000fc800000e0603 */
[----:B------:R-:W-:-:S04]  /*7c90*/  IMAD.WIDE.U32 R8, R23, UR6, RZ ;  /* 0x0000000617087c25 */ /* 0x000fc8000f8e00ff */
[----:B------:R-:W-:-:S04]  /*7ca0*/  IMAD.WIDE.U32 R8, P0, R7, UR7, R8 ;  /* 0x0000000707087c25 */ /* 0x000fc8000f800008 */
[----:B------:R-:W-:-:S04]  /*7cb0*/  IMAD.WIDE.U32 R6, R7, UR6, RZ ;  /* 0x0000000607067c25 */ /* 0x000fc8000f8e00ff */
[----:B------:R-:W-:Y:S01]  /*7cc0*/  IMAD.MOV.U32 R6, RZ, RZ, R9 ;  /* 0x000000ffff067224 */ /* 0x000fe200078e0009 */
[----:B------:R-:W-:Y:S01]  /*7cd0*/  IADD3 RZ, P1, R7, R8, RZ ;  /* 0x0000000807ff7210 */ /* 0x000fe20007f3e0ff */
[----:B------:R-:W-:-:S04]  /*7ce0*/  IMAD.X R7, RZ, RZ, RZ, P0 ;  /* 0x000000ffff077224 */ /* 0x000fc800000e06ff */
[----:B------:R-:W-:-:S08]  /*7cf0*/  IMAD.WIDE.U32.X R6, R23, UR7, R6, P1 ;  /* 0x0000000717067c25 */ /* 0x000fd000088e0406 */
.L_x_167:
[--C-:B------:R-:W-:Y:S01]  /*7d00*/  SHF.R.U64 R20, R6, UR9, R7.reuse ;  /* 0x0000000906147c19 */ /* 0x100fe20008001207 */
[----:B------:R-:W-:Y:S01]  /*7d10*/  FMUL R24, R24, UR10 ;  /* 0x0000000a18187c20 */ /* 0x000fe20008400000 */
[----:B------:R-:W-:Y:S01]  /*7d20*/  SHF.R.U32.HI R6, RZ, UR9, R7 ;  /* 0x00000009ff067c19 */ /* 0x000fe20008011607 */
[----:B------:R-:W-:Y:S01]  /*7d30*/  ULDC.64 UR6, c[0x0][0x720] ;  /* 0x0001c80000067ab9 */ /* 0x000fe20000000a00 */
[----:B------:R-:W-:Y:S01]  /*7d40*/  IADD3 R7, P0, RZ, -R20, RZ ;  /* 0x80000014ff077210 */ /* 0x000fe20007f1e0ff */
[----:B------:R-:W-:Y:S01]  /*7d50*/  ULDC.64 UR8, c[0x0][0x740] ;  /* 0x0001d00000087ab9 */ /* 0x000fe20000000a00 */
[----:B------:R-:W-:Y:S01]  /*7d60*/  ISETP.NE.AND P2, PT, R0, 0x1, PT ;  /* 0x000000010000780c */ /* 0x000fe20003f45270 */
[----:B------:R-:W0:Y:S02]  /*7d70*/  F2I.U32.TRUNC.NTZ R24, R24 ;  /* 0x0000001800187305 */ /* 0x000e24000020f000 */
[----:B------:R-:W-:Y:S01]  /*7d80*/  IMAD.X R6, RZ, RZ, ~R6, P0 ;  /* 0x000000ffff067224 */ /* 0x000fe200000e0e06 */
[----:B------:R-:W-:-:S03]  /*7d90*/  ISETP.NE.U32.AND P0, PT, RZ, UR8, PT ;  /* 0x00000008ff007c0c */ /* 0x000fc6000bf05070 */
[----:B------:R-:W-:Y:S01]  /*7da0*/  IMAD R6, R6, UR6, RZ ;  /* 0x0000000606067c24 */ /* 0x000fe2000f8e02ff */
[----:B------:R-:W-:-:S03]  /*7db0*/  ISETP.NE.AND.EX P0, PT, RZ, UR9, PT, P0 ;  /* 0x00000009ff007c0c */ /* 0x000fc6000bf05300 */
[C---:B------:R-:W-:Y:S02]  /*7dc0*/  IMAD R9, R7.reuse, UR7, R6 ;  /* 0x0000000707097c24 */ /* 0x040fe4000f8e0206 */
[----:B------:R-:W-:Y:S01]  /*7dd0*/  IMAD.WIDE.U32 R6, R7, UR6, R2 ;  /* 0x0000000607067c25 */ /* 0x000fe2000f8e0002 */
[----:B------:R-:W-:-:S03]  /*7de0*/  ULDC UR6, c[0x0][0x718] ;  /* 0x0001c60000067ab9 */ /* 0x000fc60000000800 */
[----:B0-----:R-:W-:Y:S02]  /*7df0*/  IMAD.MOV R8, RZ, RZ, -R24 ;  /* 0x000000ffff087224 */ /* 0x001fe400078e0a18 */
[----:B------:R-:W-:Y:S02]  /*7e00*/  IMAD.IADD R7, R7, 0x1, R9 ;  /* 0x0000000107077824 */ /* 0x000fe400078e0209 */
[----:B------:R-:W-:-:S03]  /*7e10*/  @P2 IMAD R5, R21, R8, R22 ;  /* 0x0000000815052224 */ /* 0x000fc600078e0216 */
[--C-:B------:R-:W-:Y:S02]  /*7e20*/  SHF.R.U64 R21, R6, UR6, R7.reuse ;  /* 0x0000000606157c19 */ /* 0x100fe40008001207 */
[----:B------:R-:W-:Y:S01]  /*7e30*/  SHF.R.U32.HI R6, RZ, UR6, R7 ;  /* 0x00000006ff067c19 */ /* 0x000fe20008011607 */
[----:B------:R-:W-:-:S03]  /*7e40*/  ULDC UR6, c[0x0][0x708] ;  /* 0x0001c20000067ab9 */ /* 0x000fc60000000800 */
[--C-:B------:R-:W-:Y:S02]  /*7e50*/  SHF.R.U64 R24, R21, UR6, R6.reuse ;  /* 0x0000000615187c19 */ /* 0x100fe40008001206 */
[----:B------:R-:W-:Y:S01]  /*7e60*/  SHF.R.U32.HI R7, RZ, UR6, R6 ;  /* 0x00000006ff077c19 */ /* 0x000fe20008011606 */
[----:B------:R-:W-:-:S03]  /*7e70*/  ULDC UR6, c[0x0][0x758] ;  /* 0x0001d60000067ab9 */ /* 0x000fc60000000800 */
[--C-:B------:R-:W-:Y:S02]  /*7e80*/  SHF.R.U64 R22, R24, UR6, R7.reuse ;  /* 0x0000000618167c19 */ /* 0x100fe40008001207 */
[----:B------:R-:W-:-:S03]  /*7e90*/  SHF.R.U32.HI R23, RZ, UR6, R7 ;  /* 0x00000006ff177c19 */ /* 0x000fc60008011607 */
[----:B------:R-:W-:Y:S02]  /*7ea0*/  IMAD.MOV.U32 R6, RZ, RZ, R22 ;  /* 0x000000ffff067224 */ /* 0x000fe400078e0016 */
[----:B------:R-:W-:Y:S01]  /*7eb0*/  IMAD.MOV.U32 R7, RZ, RZ, R23 ;  /* 0x000000ffff077224 */ /* 0x000fe200078e0017 */
[----:B------:R-:W-:Y:S06]  /*7ec0*/  @!P0 BRA `(.L_x_168) ;  /* 0x0000000000288947 */ /* 0x000fec0003800000 */
        /* <DEDUP_REMOVED lines=10> */
.L_x_168:
[----:B------:R-:W-:Y:S01]  /*7f70*/  ULDC UR6, c[0x0][0x748] ;  /* 0x0001d20000067ab9 */ /* 0x000fe20000000800 */
[----:B------:R-:W-:Y:S01]  /*7f80*/  LOP3.LUT R21, R21, UR5, RZ, 0xc0, !PT ;  /* 0x0000000515157c12 */ /* 0x000fe2000f8ec0ff */
[----:B------:R-:W-:Y:S01]  /*7f90*/  ULDC UR7, c[0x0][0x710] ;  /* 0x0001c40000077ab9 */ /* 0x000fe20000000800 */
[----:B------:R-:W-:Y:S01]  /*7fa0*/  SHF.R.U64 R7, R6, UR6, R7 ;  /* 0x0000000606077c19 */ /* 0x000fe20008001207 */
[----:B------:R-:W-:Y:S01]  /*7fb0*/  ULDC UR6, c[0x0][0x738] ;  /* 0x0001ce0000067ab9 */ /* 0x000fe20000000800 */
[----:B------:R-:W-:-:S05]  /*7fc0*/  LOP3.LUT R6, R24, UR13, RZ, 0xc0, !PT ;  /* 0x0000000d18067c12 */ /* 0x000fca000f8ec0ff */
[----:B------:R-:W-:Y:S02]  /*7fd0*/  IMAD R6, R7, UR21, R6 ;  /* 0x0000001507067c24 */ /* 0x000fe4000f8e0206 */
[----:B------:R-:W-:-:S04]  /*7fe0*/  IMAD.MOV R7, RZ, RZ, -R7 ;  /* 0x000000ffff077224 */ /* 0x000fc800078e0a07 */
[----:B------:R-:W-:Y:S01]  /*7ff0*/  IMAD R22, R7, UR6, R22 ;  /* 0x0000000607167c24 */ /* 0x000fe2000f8e0216 */
[----:B------:R-:W-:Y:S01]  /*8000*/  ULDC UR6, c[0x0][0x700] ;  /* 0x0001c00000067ab9 */ /* 0x000fe20000000800 */
[----:B------:R-:W-:Y:S02]  /*8010*/  IMAD R7, R6, UR7, R5 ;  /* 0x0000000706077c24 */ /* 0x000fe4000f8e0205 */
[----:B------:R-:W-:Y:S02]  /*8020*/  IMAD R22, R22, UR6, R21 ;  /* 0x0000000616167c24 */ /* 0x000fe4000f8e0215 */
[----:B------:R-:W-:-:S03]  /*8030*/  IMAD.MOV.U32 R5, RZ, RZ, 0x1 ;  /* 0x00000001ff057424 */ /* 0x000fc600078e00ff */
[----:B------:R-:W-:Y:S02]  /*8040*/  SEL R6, R22, R7, !P2 ;  /* 0x0000000716067207 */ /* 0x000fe40005000000 */
[----:B------:R-:W-:-:S07]  /*8050*/  SEL R7, R7, R22, !P2 ;  /* 0x0000001607077207 */ /* 0x000fce0005000000 */
.L_x_166:
[----:B------:R-:W-:Y:S05]  /*8060*/  BSYNC B1 ;  /* 0x0000000000017941 */ /* 0x000fea0003800000 */
.L_x_165:
[----:B------:R-:W-:-:S13]  /*8070*/  LOP3.LUT P0, RZ, R5, 0xff, RZ, 0xc0, !PT ;  /* 0x000000ff05ff7812 */ /* 0x000fda000780c0ff */
[----:B------:R-:W-:Y:S05]  /*8080*/  @P0 BRA `(.L_x_169) ;  /* 0xfffffff400080947 */ /* 0x000fea000383ffff */
[----:B------:R-:W-:Y:S05]  /*8090*/  BSYNC B0 ;  /* 0x0000000000007941 */ /* 0x000fea0003800000 */
.L_x_158:
[----:B------:R-:W-:-:S03]  /*80a0*/  UMOV UR6, 0xffffffff ;  /* 0xffffffff00067882 */ /* 0x000fc60000000000 */
[----:B------:R-:W-:Y:S05]  /*80b0*/  BRA.DIV UR6, `(.L_x_170) ;  /* 0x0000000606947947 */ /* 0x000fea000b800000 */
[----:B------:R-:W-:-:S13]  /*80c0*/  ELECT P0, URZ, PT ;  /* 0x00000000003f782f */ /* 0x000fda0003800000 */
.L_x_188:
[----:B------:R-:W-:Y:S04]  /*80d0*/  BSSY B0, `(.L_x_171) ;  /* 0x000004f000007945 */ /* 0x000fe80003800000 */
[----:B------:R-:W-:Y:S05]  /*80e0*/  @!P0 BRA `(.L_x_172) ;  /* 0x0000000400348947 */ /* 0x000fea0003800000 */
[----:B------:R-:W-:-:S04]  /*80f0*/  LOP3.LUT R4, R4, 0x2, RZ, 0xfc, !PT ;  /* 0x0000000204047812 */ /* 0x000fc800078efcff */
[----:B------:R-:W-:-:S13]  /*8100*/  ISETP.NE.AND P0, PT, R4, 0x3, PT ;  /* 0x000000030400780c */ /* 0x000fda0003f05270 */
[----:B------:R-:W-:Y:S05]  /*8110*/  @!P0 BRA `(.L_x_173) ;  /* 0x0000000000048947 */ /* 0x000fea0003800000 */
[----:B------:R-:W-:Y:S01]  /*8120*/  BPT.TRAP 0x1 ;  /* 0x000000040000795c */ /* 0x000fe20000300000 */
.L_x_173:
[----:B------:R-:W0:Y:S01]  /*8130*/  S2R R3, SR_CgaCtaId ;  /* 0x0000000000037919 */ /* 0x000e220000008800 */
[----:B------:R-:W-:Y:S02]  /*8140*/  MOV R0, 0x400 ;  /* 0x0000040000007802 */ /* 0x000fe40000000f00 */
[----:B------:R-:W-:Y:S02]  /*8150*/  SHF.L.U32 R2, R11, 0x1f, RZ ;  /* 0x0000001f0b027819 */ /* 0x000fe400000006ff */
[----:B0-----:R-:W-:-:S05]  /*8160*/  LEA R3, R3, R0, 0x18 ;  /* 0x0000000003037211 */ /* 0x001fca00078ec0ff */
[----:B------:R-:W-:-:S04]  /*8170*/  VIADD R3, R3, 0x40 ;  /* 0x0000004003037836 */ /* 0x000fc80000000000 */
[C---:B------:R-:W-:Y:S02]  /*8180*/  IMAD R5, R12.reuse, 0x8, R3 ;  /* 0x000000080c057824 */ /* 0x040fe400078e0203 */
[----:B------:R-:W-:Y:S02]  /*8190*/  VIADD R12, R12, 0x1 ;  /* 0x000000010c0c7836 */ /* 0x000fe40000000000 */
[----:B------:R-:W0:Y:S03]  /*81a0*/  SYNCS.PHASECHK.TRANS64.TRYWAIT P0, [R5+URZ], R2 ;  /* 0x00000002050075a7 */ /* 0x000e26000800017f */
[----:B------:R-:W-:-:S04]  /*81b0*/  ISETP.NE.AND P1, PT, R12, 0x8, PT ;  /* 0x000000080c00780c */ /* 0x000fc80003f25270 */
[----:B------:R-:W-:Y:S02]  /*81c0*/  SEL R0, RZ, 0x1, P1 ;  /* 0x00000001ff007807 */ /* 0x000fe40000800000 */
[----:B------:R-:W-:Y:S02]  /*81d0*/  SEL R12, R12, RZ, P1 ;  /* 0x000000ff0c0c7207 */ /* 0x000fe40000800000 */
[----:B------:R-:W-:-:S03]  /*81e0*/  LOP3.LUT R11, R11, R0, RZ, 0x3c, !PT ;  /* 0x000000000b0b7212 */ /* 0x000fc600078e3cff */
[----:B------:R-:W-:Y:S01]  /*81f0*/  IMAD R7, R12, 0x8, R3 ;  /* 0x000000080c077824 */ /* 0x000fe200078e0203 */
[----:B------:R-:W-:Y:S01]  /*8200*/  SHF.L.U32 R4, R11, 0x1f, RZ ;  /* 0x0000001f0b047819 */ /* 0x000fe200000006ff */
[----:B0-----:R-:W-:Y:S06]  /*8210*/  @!P0 BRA `(.L_x_174) ;  /* 0x00000004005c8947 */ /* 0x001fec0003800000 */
.L_x_189:
[----:B------:R-:W1:Y:S01]  /*8220*/  SYNCS.PHASECHK.TRANS64.TRYWAIT P0, [R7+URZ], R4 ;  /* 0x00000004070075a7 */ /* 0x000e62000800017f */
[----:B------:R-:W-:-:S05]  /*8230*/  VIADD R0, R12, 0x1 ;  /* 0x000000010c007836 */ /* 0x000fca0000000000 */
[----:B------:R-:W-:-:S04]  /*8240*/  ISETP.NE.AND P1, PT, R0, 0x8, PT ;  /* 0x000000080000780c */ /* 0x000fc80003f25270 */
[----:B0-----:R-:W-:Y:S02]  /*8250*/  SEL R2, RZ, 0x1, P1 ;  /* 0x00000001ff027807 */ /* 0x001fe40000800000 */
[----:B------:R-:W-:Y:S02]  /*8260*/  SEL R0, R0, RZ, P1 ;  /* 0x000000ff00007207 */ /* 0x000fe40000800000 */
[----:B------:R-:W-:-:S03]  /*8270*/  LOP3.LUT R11, R11, R2, RZ, 0x3c, !PT ;  /* 0x000000020b0b7212 */ /* 0x000fc600078e3cff */
[----:B------:R-:W-:Y:S01]  /*8280*/  IMAD R6, R0, 0x8, R3 ;  /* 0x0000000800067824 */ /* 0x000fe200078e0203 */
[----:B------:R-:W-:Y:S01]  /*8290*/  SHF.L.U32 R5, R11, 0x1f, RZ ;  /* 0x0000001f0b057819 */ /* 0x000fe200000006ff */
[----:B-1----:R-:W-:Y:S06]  /*82a0*/  @!P0 BRA `(.L_x_175) ;  /* 0x00000004004c8947 */ /* 0x002fec0003800000 */
.L_x_190:
[----:B------:R-:W1:Y:S01]  /*82b0*/  SYNCS.PHASECHK.TRANS64.TRYWAIT P0, [R6+URZ], R5 ;  /* 0x00000005060075a7 */ /* 0x000e62000800017f */
[----:B------:R-:W-:-:S05]  /*82c0*/  VIADD R0, R0, 0x1 ;  /* 0x0000000100007836 */ /* 0x000fca0000000000 */
[----:B------:R-:W-:-:S04]  /*82d0*/  ISETP.NE.AND P1, PT, R0, 0x8, PT ;  /* 0x000000080000780c */ /* 0x000fc80003f25270 */
[----:B------:R-:W-:Y:S02]  /*82e0*/  SEL R2, RZ, 0x1, P1 ;  /* 0x00000001ff027807 */ /* 0x000fe40000800000 */
[----:B------:R-:W-:Y:S02]  /*82f0*/  SEL R0, R0, RZ, P1 ;  /* 0x000000ff00007207 */ /* 0x000fe40000800000 */
[----:B------:R-:W-:-:S03]  /*8300*/  LOP3.LUT R11, R11, R2, RZ, 0x3c, !PT ;  /* 0x000000020b0b7212 */ /* 0x000fc600078e3cff */
[----:B0-----:R-:W-:Y:S01]  /*8310*/  IMAD R7, R0, 0x8, R3 ;  /* 0x0000000800077824 */ /* 0x001fe200078e0203 */
[----:B------:R-:W-:Y:S01]  /*8320*/  SHF.L.U32 R4, R11, 0x1f, RZ ;  /* 0x0000001f0b047819 */ /* 0x000fe200000006ff */
[----:B-1----:R-:W-:Y:S06]  /*8330*/  @!P0 BRA `(.L_x_176) ;  /* 0x00000004003c8947 */ /* 0x002fec0003800000 */
.L_x_191:
        /* <DEDUP_REMOVED lines=9> */
.L_x_192:
        /* <DEDUP_REMOVED lines=9> */
.L_x_193:
        /* <DEDUP_REMOVED lines=9> */
.L_x_194:
[----:B------:R-:W1:Y:S01]  /*84f0*/  SYNCS.PHASECHK.TRANS64.TRYWAIT P0, [R6+URZ], R5 ;  /* 0x00000005060075a7 */ /* 0x000e62000800017f */
[----:B------:R-:W-:-:S05]  /*8500*/  VIADD R0, R0, 0x1 ;  /* 0x0000000100007836 */ /* 0x000fca0000000000 */
[----:B------:R-:W-:-:S04]  /*8510*/  ISETP.NE.AND P1, PT, R0, 0x8, PT ;  /* 0x000000080000780c */ /* 0x000fc80003f25270 */
[----:B------:R-:W-:Y:S02]  /*8520*/  SEL R2, RZ, 0x1, P1 ;  /* 0x00000001ff027807 */ /* 0x000fe40000800000 */
[----:B------:R-:W-:Y:S02]  /*8530*/  SEL R0, R0, RZ, P1 ;  /* 0x000000ff00007207 */ /* 0x000fe40000800000 */
[----:B------:R-:W-:Y:S01]  /*8540*/  LOP3.LUT R2, R11, R2, RZ, 0x3c, !PT ;  /* 0x000000020b027212 */ /* 0x000fe200078e3cff */
[----:B-1----:R-:W-:Y:S06]  /*8550*/  @!P0 BRA `(.L_x_180) ;  /* 0x0000000400048947 */ /* 0x002fec0003800000 */
.L_x_195:
[----:B------:R-:W-:Y:S01]  /*8560*/  IMAD R3, R0, 0x8, R3 ;  /* 0x0000000800037824 */ /* 0x000fe200078e0203 */
[----:B------:R-:W-:-:S07]  /*8570*/  SHF.L.U32 R0, R2, 0x1f, RZ ;  /* 0x0000001f02007819 */ /* 0x000fce00000006ff */
.L_x_181:
[----:B--2---:R2:W3:Y:S02]  /*8580*/  SYNCS.PHASECHK.TRANS64.TRYWAIT P0, [R3+URZ], R0 ;  /* 0x00000000030075a7 */ /* 0x0044e4000800017f */
[----:B---3--:R-:W-:Y:S05]  /*8590*/  @!P0 NANOSLEEP.SYNCS 0x989680 ;  /* 0x009896800000895d */ /* 0x008fea0003900000 */
[----:B------:R-:W3:Y:S02]  /*85a0*/  @!P0 SYNCS.PHASECHK.TRANS64 P0, [R3+URZ], R0 ;  /* 0x00000000030085a7 */ /* 0x000ee4000800007f */
[----:B---3--:R-:W-:Y:S05]  /*85b0*/  @!P0 BRA `(.L_x_181) ;  /* 0xfffffffc00f08947 */ /* 0x008fea000383ffff */
.L_x_172:
[----:B------:R-:W-:Y:S05]  /*85c0*/  BSYNC B0 ;  /* 0x0000000000007941 */ /* 0x000fea0003800000 */
.L_x_171:
[----:B------:R-:W-:Y:S05]  /*85d0*/  EXIT ;  /* 0x000000000000794d */ /* 0x000fea0003800000 */
.L_x_22:
[----:B-1----:R-:W-:-:S04]  /*85e0*/  IMAD.U32 R13, RZ, RZ, UR8 ;  /* 0x00000008ff0d7e24 */ /* 0x002fc8000f8e00ff */
[----:B------:R1:W4:Y:S03]  /*85f0*/  SYNCS.PHASECHK.TRANS64.TRYWAIT P1, [R13+URZ], R12 ;  /* 0x0000000c0d0075a7 */ /* 0x000326000802017f */
[----:B----4-:R-:W-:Y:S05]  /*8600*/  @!P1 NANOSLEEP.SYNCS 0x989680 ;  /* 0x009896800000995d */ /* 0x010fea0003900000 */
[----:B------:R-:W4:Y:S02]  /*8610*/  @!P1 SYNCS.PHASECHK.TRANS64 P1, [R13+URZ], R12 ;  /* 0x0000000c0d0095a7 */ /* 0x000f24000802007f */
[----:B----4-:R-:W-:Y:S05]  /*8620*/  @!P1 BRA `(.L_x_22) ;  /* 0xfffffffc00ec9947 */ /* 0x010fea000383ffff */
[----:B------:R-:W-:Y:S05]  /*8630*/  BRA `(.L_x_21) ;  /* 0xffffff9000bc7947 */ /* 0x000fea000383ffff */
.L_x_159:
[----:B------:R-:W-:Y:S01]  /*8640*/  BSSY B1, `(.L_x_182) ;  /* 0x0000006000017945 */ /* 0x000fe20003800000 */
[----:B------:R-:W-:-:S07]  /*8650*/  IMAD.MOV.U32 R5, RZ, RZ, -0x1 ;  /* 0xffffffffff057424 */ /* 0x000fce00078e00ff */
[----:B------:R-:W-:Y:S05]  /*8660*/  WARPSYNC.COLLECTIVE R5, `(.L_x_183) ;  /* 0x00000000050c7348 */ /* 0x000fea0003c00000 */
[----:B------:R-:W-:Y:S02]  /*8670*/  ELECT P0, UR62, PT ;  /* 0x00000000003e782f */ /* 0x000fe40003800000 */
[----:B------:R-:W-:Y:S01]  /*8680*/  MOV R5, UR62 ;  /* 0x0000003e00057c02 */ /* 0x000fe20008000f00 */
[----:B------:R-:W-:Y:S10]  /*8690*/  ENDCOLLECTIVE ;  /* 0x000000000000791b */ /* 0x000ff40003800000 */
.L_x_183:
[----:B------:R-:W-:Y:S05]  /*86a0*/  BSYNC B1 ;  /* 0x0000000000017941 */ /* 0x000fea0003800000 */
.L_x_182:
[----:B------:R-:W-:Y:S05]  /*86b0*/  BRA `(.L_x_184) ;  /* 0xffffffec00887947 */ /* 0x000fea000383ffff */
.L_x_162:
[----:B0-----:R0:W1:Y:S02]  /*86c0*/  SYNCS.PHASECHK.TRANS64.TRYWAIT P0, [R26+URZ+0x40], R9 ;  /* 0x000040091a0075a7 */ /* 0x001064000800017f */
[----:B-1----:R-:W-:Y:S05]  /*86d0*/  @!P0 NANOSLEEP.SYNCS 0x989680 ;  /* 0x009896800000895d */ /* 0x002fea0003900000 */
[----:B------:R-:W1:Y:S02]  /*86e0*/  @!P0 SYNCS.PHASECHK.TRANS64 P0, [R26+URZ+0x40], R9 ;  /* 0x000040091a0085a7 */ /* 0x000e64000800007f */
[----:B-1----:R-:W-:Y:S05]  /*86f0*/  @!P0 BRA `(.L_x_162) ;  /* 0xfffffffc00f08947 */ /* 0x002fea000383ffff */
[----:B------:R-:W-:Y:S05]  /*8700*/  BRA `(.L_x_185) ;  /* 0xffffffec00c87947 */ /* 0x000fea000383ffff */
.L_x_170:
[----:B------:R-:W-:Y:S01]  /*8710*/  BSSY B0, `(.L_x_186) ;  /* 0x0000006000007945 */ /* 0x000fe20003800000 */
[----:B------:R-:W-:-:S07]  /*8720*/  IMAD.MOV.U32 R5, RZ, RZ, -0x1 ;  /* 0xffffffffff057424 */ /* 0x000fce00078e00ff */
[----:B------:R-:W-:Y:S05]  /*8730*/  WARPSYNC.COLLECTIVE R5, `(.L_x_187) ;  /* 0x00000000050c7348 */ /* 0x000fea0003c00000 */
[----:B------:R-:W-:Y:S02]  /*8740*/  ELECT P0, UR62, PT ;  /* 0x00000000003e782f */ /* 0x000fe40003800000 */
[----:B------:R-:W-:Y:S01]  /*8750*/  MOV R5, UR62 ;  /* 0x0000003e00057c02 */ /* 0x000fe20008000f00 */
[----:B------:R-:W-:Y:S10]  /*8760*/  ENDCOLLECTIVE ;  /* 0x000000000000791b */ /* 0x000ff40003800000 */
.L_x_187:
[----:B------:R-:W-:Y:S05]  /*8770*/  BSYNC B0 ;  /* 0x0000000000007941 */ /* 0x000fea0003800000 */
.L_x_186:
[----:B------:R-:W-:Y:S05]  /*8780*/  BRA `(.L_x_188) ;  /* 0xfffffff800507947 */ /* 0x000fea000383ffff */
.L_x_174:
[----:B0-----:R0:W1:Y:S02]  /*8790*/  SYNCS.PHASECHK.TRANS64.TRYWAIT P0, [R5+URZ], R2 ;  /* 0x00000002050075a7 */ /* 0x001064000800017f */
[----:B-1----:R-:W-:Y:S05]  /*87a0*/  @!P0 NANOSLEEP.SYNCS 0x989680 ;  /* 0x009896800000895d */ /* 0x002fea0003900000 */
[----:B------:R-:W1:Y:S02]  /*87b0*/  @!P0 SYNCS.PHASECHK.TRANS64 P0, [R5+URZ], R2 ;  /* 0x00000002050085a7 */ /* 0x000e64000800007f */
[----:B-1----:R-:W-:Y:S05]  /*87c0*/  @!P0 BRA `(.L_x_174) ;  /* 0xfffffffc00f08947 */ /* 0x002fea000383ffff */
[----:B------:R-:W-:Y:S05]  /*87d0*/  BRA `(.L_x_189) ;  /* 0xfffffff800907947 */ /* 0x000fea000383ffff */
.L_x_175:
[----:B0-----:R0:W1:Y:S02]  /*87e0*/  SYNCS.PHASECHK.TRANS64.TRYWAIT P0, [R7+URZ], R4 ;  /* 0x00000004070075a7 */ /* 0x001064000800017f */
[----:B-1----:R-:W-:Y:S05]  /*87f0*/  @!P0 NANOSLEEP.SYNCS 0x989680 ;  /* 0x009896800000895d */ /* 0x002fea0003900000 */
[----:B------:R-:W1:Y:S02]  /*8800*/  @!P0 SYNCS.PHASECHK.TRANS64 P0, [R7+URZ], R4 ;  /* 0x00000004070085a7 */ /* 0x000e64000800007f */
[----:B-1----:R-:W-:Y:S05]  /*8810*/  @!P0 BRA `(.L_x_175) ;  /* 0xfffffffc00f08947 */ /* 0x002fea000383ffff */
[----:B------:R-:W-:Y:S05]  /*8820*/  BRA `(.L_x_190) ;  /* 0xfffffff800a07947 */ /* 0x000fea000383ffff */
.L_x_176:
[----:B0-----:R0:W1:Y:S02]  /*8830*/  SYNCS.PHASECHK.TRANS64.TRYWAIT P0, [R6+URZ], R5 ;  /* 0x00000005060075a7 */ /* 0x001064000800017f */
[----:B-1----:R-:W-:Y:S05]  /*8840*/  @!P0 NANOSLEEP.SYNCS 0x989680 ;  /* 0x009896800000895d */ /* 0x002fea0003900000 */
[----:B------:R-:W1:Y:S02]  /*8850*/  @!P0 SYNCS.PHASECHK.TRANS64 P0, [R6+URZ], R5 ;  /* 0x00000005060085a7 */ /* 0x000e64000800007f */
[----:B-1----:R-:W-:Y:S05]  /*8860*/  @!P0 BRA `(.L_x_176) ;  /* 0xfffffffc00f08947 */ /* 0x002fea000383ffff */
[----:B------:R-:W-:Y:S05]  /*8870*/  BRA `(.L_x_191) ;  /* 0xfffffff800b07947 */ /* 0x000fea000383ffff */
.L_x_177:
[----:B0-----:R0:W1:Y:S02]  /*8880*/  SYNCS.PHASECHK.TRANS64.TRYWAIT P0, [R7+URZ], R4 ;  /* 0x00000004070075a7 */ /* 0x001064000800017f */
[----:B-1----:R-:W-:Y:S05]  /*8890*/  @!P0 NANOSLEEP.SYNCS 0x989680 ;  /* 0x009896800000895d */ /* 0x002fea0003900000 */
[----:B------:R-:W1:Y:S02]  /*88a0*/  @!P0 SYNCS.PHASECHK.TRANS64 P0, [R7+URZ], R4 ;  /* 0x00000004070085a7 */ /* 0x000e64000800007f */
[----:B-1----:R-:W-:Y:S05]  /*88b0*/  @!P0 BRA `(.L_x_177) ;  /* 0xfffffffc00f08947 */ /* 0x002fea000383ffff */
[----:B------:R-:W-:Y:S05]  /*88c0*/  BRA `(.L_x_192) ;  /* 0xfffffff800c07947 */ /* 0x000fea000383ffff */
.L_x_178:
[----:B0-----:R0:W1:Y:S02]  /*88d0*/  SYNCS.PHASECHK.TRANS64.TRYWAIT P0, [R6+URZ], R5 ;  /* 0x00000005060075a7 */ /* 0x001064000800017f */
[----:B-1----:R-:W-:Y:S05]  /*88e0*/  @!P0 NANOSLEEP.SYNCS 0x989680 ;  /* 0x009896800000895d */ /* 0x002fea0003900000 */
[----:B------:R-:W1:Y:S02]  /*88f0*/  @!P0 SYNCS.PHASECHK.TRANS64 P0, [R6+URZ], R5 ;  /* 0x00000005060085a7 */ /* 0x000e64000800007f */
[----:B-1----:R-:W-:Y:S05]  /*8900*/  @!P0 BRA `(.L_x_178) ;  /* 0xfffffffc00f08947 */ /* 0x002fea000383ffff */
[----:B------:R-:W-:Y:S05]  /*8910*/  BRA `(.L_x_193) ;  /* 0xfffffff800d07947 */ /* 0x000fea000383ffff */
.L_x_179:
[----:B0-----:R0:W1:Y:S02]  /*8920*/  SYNCS.PHASECHK.TRANS64.TRYWAIT P0, [R7+URZ], R4 ;  /* 0x00000004070075a7 */ /* 0x001064000800017f */
[----:B-1----:R-:W-:Y:S05]  /*8930*/  @!P0 NANOSLEEP.SYNCS 0x989680 ;  /* 0x009896800000895d */ /* 0x002fea0003900000 */
[----:B------:R-:W1:Y:S02]  /*8940*/  @!P0 SYNCS.PHASECHK.TRANS64 P0, [R7+URZ], R4 ;  /* 0x00000004070085a7 */ /* 0x000e64000800007f */
[----:B-1----:R-:W-:Y:S05]  /*8950*/  @!P0 BRA `(.L_x_179) ;  /* 0xfffffffc00f08947 */ /* 0x002fea000383ffff */
[----:B------:R-:W-:Y:S05]  /*8960*/  BRA `(.L_x_194) ;  /* 0xfffffff800e07947 */ /* 0x000fea000383ffff */
.L_x_180:
[----:B-1----:R1:W2:Y:S02]  /*8970*/  SYNCS.PHASECHK.TRANS64.TRYWAIT P0, [R6+URZ], R5 ;  /* 0x00000005060075a7 */ /* 0x0022a4000800017f */
[----:B--2---:R-:W-:Y:S05]  /*8980*/  @!P0 NANOSLEEP.SYNCS 0x989680 ;  /* 0x009896800000895d */ /* 0x004fea0003900000 */
[----:B------:R-:W2:Y:S02]  /*8990*/  @!P0 SYNCS.PHASECHK.TRANS64 P0, [R6+URZ], R5 ;  /* 0x00000005060085a7 */ /* 0x000ea4000800007f */
[----:B--2---:R-:W-:Y:S05]  /*89a0*/  @!P0 BRA `(.L_x_180) ;  /* 0xfffffffc00f08947 */ /* 0x004fea000383ffff */
[----:B------:R-:W-:Y:S05]  /*89b0*/  BRA `(.L_x_195) ;  /* 0xfffffff800e87947 */ /* 0x000fea000383ffff */
.L_x_196:
[----:B------:R-:W-:-:S00]  /*89c0*/  BRA `(.L_x_196) ;  /* 0xfffffffc00fc7947 */ /* 0x000fc0000383ffff */
[----:B------:R-:W-:-:S00]  /*89d0*/  NOP ;  /* 0x0000000000007918 */ /* 0x000fc00000000000 */
        /* <DEDUP_REMOVED lines=10> */
.L_x_197:


//--------------------- .nv.shared._ZN7cutlass13device_kernelINS_4gemm6kernel13GemmUniversalIN4cute5tupleIJiiiiEEENS1_10collective13CollectiveMmaINS1_40MainloopSm90TmaGmmaWarpSpecializedSparseILi8ENS5_IJNS4_1CILi1EEENSA_ILi2EEESB_EEENS1_35KernelTmaWarpSpecializedCooperativeEEENS5_IJNSA_ILi256EEENSA_ILi64EEESH_EEENS_6half_tENS5_IJNS4_6LayoutINS5_IJiNS5_IJSC_iEEEiEEENS5_IJlNS5_IJSB_SC_EEElEEEEENSK_INS5_IJNS5_IJNS5_IJNSA_ILi8EEESC_NSA_ILi4EEEEEEiEEENS5_IJNS5_IJNSA_ILi16EEESC_SC_EEEiEEEiEEENS5_IJNS5_IJNS5_IJSH_SU_NSA_ILi1024EEEEEENSA_ILi4096EEEEEENS5_IJNS5_IJSB_NSA_ILi512EEENSA_ILi32EEEEEElEEElEEEEEEEESJ_NS5_IJlSB_lEEENS4_8TiledMMAINS4_8MMA_AtomIJNS4_4SM904GMMA6SPARSE26GMMA_64x64x32_F32F16F16_SSILNS1D_5MajorE0ELS1G_0ELNS1D_7ScaleInE1ELS1H_1ELNS1D_9SparseSelE0EEEEEENSK_INS5_IJSC_SB_SB_EEENS5_IJSB_NSA_ILi0EEES1M_EEEEENS5_IJNS4_10UnderscoreES1P_S1P_EEEEENS4_23SM90_TMA_LOAD_MULTICASTENS4_14ComposedLayoutINS4_7SwizzleILi2ELi4ELi3EEENS4_25smem_sparse_ptr_flag_bitsILi2ELi16EEENSK_INS5_IJNS5_IJSB_SQ_EEENS5_IJSC_S13_EEEEEENS5_IJNS5_IJS1M_SH_EEESN_EEEEEEEvNS4_8identityENS4_13SM90_TMA_LOADENS1T_INS1U_ILi3ELi4ELi3EEENS4_18smem_ptr_flag_bitsILi16EEENSK_INS5_IJSQ_SH_EEENS5_IJSH_SB_EEEEEEEvS25_EENS_8epilogue10collective6detail29Sm90TmaWarpSpecializedAdapterINS2G_15DefaultEpilogueIfNS5_IJSB_llEEES2K_NS2F_6thread17LinearCombinationIfLi1EffLNS2L_9ScaleType4KindE0ELNS_15FloatRoundStyleE2EfEENS1_15EpilogueDefaultEEEEEvvEEEEvNT_6ParamsE --------------------------
	.section	.nv.shared._ZN7cutlass13device_kernelINS_4gemm6kernel13GemmUniversalIN4cute5tupleIJiiiiEEENS1_10collective13CollectiveMmaINS1_40MainloopSm90TmaGmmaWarpSpecializedSparseILi8ENS5_IJNS4_1CILi1EEENSA_ILi2EEESB_EEENS1_35KernelTmaWarpSpecializedCooperativeEEENS5_IJNSA_ILi256EEENSA_ILi64EEESH_EEENS_6half_tENS5_IJNS4_6LayoutINS5_IJiNS5_IJSC_iEEEiEEENS5_IJlNS5_IJSB_SC_EEElEEEEENSK_INS5_IJNS5_IJNS5_IJNSA_ILi8EEESC_NSA_ILi4EEEEEEiEEENS5_IJNS5_IJNSA_ILi16EEESC_SC_EEEiEEEiEEENS5_IJNS5_IJNS5_IJSH_SU_NSA_ILi1024EEEEEENSA_ILi4096EEEEEENS5_IJNS5_IJSB_NSA_ILi512EEENSA_ILi32EEEEEElEEElEEEEEEEESJ_NS5_IJlSB_lEEENS4_8TiledMMAINS4_8MMA_AtomIJNS4_4SM904GMMA6SPARSE26GMMA_64x64x32_F32F16F16_SSILNS1D_5MajorE0ELS1G_0ELNS1D_7ScaleInE1ELS1H_1ELNS1D_9SparseSelE0EEEEEENSK_INS5_IJSC_SB_SB_EEENS5_IJSB_NSA_ILi0EEES1M_EEEEENS5_IJNS4_10UnderscoreES1P_S1P_EEEEENS4_23SM90_TMA_LOAD_MULTICASTENS4_14ComposedLayoutINS4_7SwizzleILi2ELi4ELi3EEENS4_25smem_sparse_ptr_flag_bitsILi2ELi16EEENSK_INS5_IJNS5_IJSB_SQ_EEENS5_IJSC_S13_EEEEEENS5_IJNS5_IJS1M_SH_EEESN_EEEEEEEvNS4_8identityENS4_13SM90_TMA_LOADENS1T_INS1U_ILi3ELi4ELi3EEENS4_18smem_ptr_flag_bitsILi16EEENSK_INS5_IJSQ_SH_EEENS5_IJSH_SB_EEEEEEEvS25_EENS_8epilogue10collective6detail29Sm90TmaWarpSpecializedAdapterINS2G_15DefaultEpilogueIfNS5_IJSB_llEEES2K_NS2F_6thread17LinearCombinationIfLi1EffLNS2L_9ScaleType4KindE0ELNS_15FloatRoundStyleE2EfEENS1_15EpilogueDefaultEEEEEvvEEEEvNT_6ParamsE,"aw",@nobits
	.sectionflags	@""
	.align	16
	.zero		1024


//--------------------- .nv.shared.reserved.0     --------------------------
	.section	.nv.shared.reserved.0,"aw",@nobits
	.weak		__nv_reservedSMEM_offset_0_alias
	.size		__nv_reservedSMEM_offset_0_alias, 0, 0
	.other		__nv_reservedSMEM_offset_0_alias,@"STO_CUDA_RESERVED_SHARED STV_DEFAULT"
__nv_reservedSMEM_offset_0_alias:
	.zero		0


//--------------------- .nv.global                --------------------------
	.section	.nv.global,"aw",@nobits
.nv.global:
	.type		_ZN39_INTERNAL_dbe72209_4_k_cu_71431bfb_27944cute1_E,@object
	.size		_ZN39_INTERNAL_dbe72209_4_k_cu_71431bfb_27944cute1_E,(_ZN39_INTERNAL_dbe72209_4_k_cu_71431bfb_27944cuda3std3__45__cpo6cbeginE - _ZN39_INTERNAL_dbe72209_4_k_cu_71431bfb_27944cute1_E)
_ZN39_INTERNAL_dbe72209_4_k_cu_71431bfb_27944cute1_E:
	.zero		1
	.type		_ZN39_INTERNAL_dbe72209_4_k_cu_71431bfb_27944cuda3std3__45__cpo6cbeginE,@object
	.size		_ZN39_INTERNAL_dbe72209_4_k_cu_71431bfb_27944cuda3std3__45__cpo6cbeginE,(_ZN39_INTERNAL_dbe72209_4_k_cu_71431bfb_27944cuda3std3__48in_placeE - _ZN39_INTERNAL_dbe72209_4_k_cu_71431bfb_27944cuda3std3__45__cpo6cbeginE)
_ZN39_INTERNAL_dbe72209_4_k_cu_71431bfb_27944cuda3std3__45__cpo6cbeginE:
	.zero		1
	.type		_ZN39_INTERNAL_dbe72209_4_k_cu_71431bfb_27944cuda3std3__48in_placeE,@object
	.size		_ZN39_INTERNAL_dbe72209_4_k_cu_71431bfb_27944cuda3std3__48in_placeE,(_ZN39_INTERNAL_dbe72209_4_k_cu_71431bfb_27944cuda3std6ranges3__45__cpo9iter_moveE - _ZN39_INTERNAL_dbe72209_4_k_cu_71431bfb_27944cuda3std3__48in_placeE)
_ZN39_INTERNAL_dbe72209_4_k_cu_71431bfb_27944cuda3std3__48in_placeE:
	.zero		1
	.type		_ZN39_INTERNAL_dbe72209_4_k_cu_71431bfb_27944cuda3std6ranges3__45__cpo9iter_moveE,@object
	.size		_ZN39_INTERNAL_dbe72209_4_k_cu_71431bfb_27944cuda3std6ranges3__45__cpo9iter_moveE,(_ZN39_INTERNAL_dbe72209_4_k_cu_71431bfb_27944cuda3std3__45__cpo5beginE - _ZN39_INTERNAL_dbe72209_4_k_cu_71431bfb_27944cuda3std6ranges3__45__cpo9iter_moveE)
_ZN39_INTERNAL_dbe72209_4_k_cu_71431bfb_27944cuda3std6ranges3__45__cpo9iter_moveE:
	.zero		1
	.type		_ZN39_INTERNAL_dbe72209_4_k_cu_71431bfb_27944cuda3std3__45__cpo5beginE,@object
	.size		_ZN39_INTERNAL_dbe72209_4_k_cu_71431bfb_27944cuda3std3__45__cpo5beginE,(_ZN39_INTERNAL_dbe72209_4_k_cu_71431bfb_27944cuda3std3__441_GLOBAL__N__dbe72209_4_k_cu_71431bfb_27946ignoreE - _ZN39_INTERNAL_dbe72209_4_k_cu_71431bfb_27944cuda3std3__45__cpo5beginE)
_ZN39_INTERNAL_dbe72209_4_k_cu_71431bfb_27944cuda3std3__45__cpo5beginE:
	.zero		1
	.type		_ZN39_INTERNAL_dbe72209_4_k_cu_71431bfb_27944cuda3std3__441_GLOBAL__N__dbe72209_4_k_cu_71431bfb_27946ignoreE,@object
	.size		_ZN39_INTERNAL_dbe72209_4_k_cu_71431bfb_27944cuda3std3__441_GLOBAL__N__dbe72209_4_k_cu_71431bfb_27946ignoreE,(_ZN39_INTERNAL_dbe72209_4_k_cu_71431bfb_27944cute7productE - _ZN39_INTERNAL_dbe72209_4_k_cu_71431bfb_27944cuda3std3__441_GLOBAL__N__dbe72209_4_k_cu_71431bfb_27946ignoreE)
_ZN39_INTERNAL_dbe72209_4_k_cu_71431bfb_27944cuda3std3__441_GLOBAL__N__dbe72209_4_k_cu_71431bfb_27946ignoreE:
	.zero		1
	.type		_ZN39_INTERNAL_dbe72209_4_k_cu_71431bfb_27944cute7productE,@object
	.size		_ZN39_INTERNAL_dbe72209_4_k_cu_71431bfb_27944cute7productE,(_ZN39_INTERNAL_dbe72209_4_k_cu_71431bfb_27944cuda3std3__45__cpo3endE - _ZN39_INTERNAL_dbe72209_4_k_cu_71431bfb_27944cute7productE)
_ZN39_INTERNAL_dbe72209_4_k_cu_71431bfb_27944cute7productE:
	.zero		1
	.type		_ZN39_INTERNAL_dbe72209_4_k_cu_71431bfb_27944cuda3std3__45__cpo3endE,@object
	.size		_ZN39_INTERNAL_dbe72209_4_k_cu_71431bfb_27944cuda3std3__45__cpo3endE,(_ZN39_INTERNAL_dbe72209_4_k_cu_71431bfb_27944cuda3std3__419piecewise_constructE - _ZN39_INTERNAL_dbe72209_4_k_cu_71431bfb_27944cuda3std3__45__cpo3endE)
_ZN39_INTERNAL_dbe72209_4_k_cu_71431bfb_27944cuda3std3__45__cpo3endE:
	.zero		1
	.type		_ZN39_INTERNAL_dbe72209_4_k_cu_71431bfb_27944cuda3std3__419piecewise_constructE,@object
	.size		_ZN39_INTERNAL_dbe72209_4_k_cu_71431bfb_27944cuda3std3__419piecewise_constructE,(_ZN39_INTERNAL_dbe72209_4_k_cu_71431bfb_27944cuda3std3__45__cpo4cendE - _ZN39_INTERNAL_dbe72209_4_k_cu_71431bfb_27944cuda3std3__419piecewise_constructE)
_ZN39_INTERNAL_dbe72209_4_k_cu_71431bfb_27944cuda3std3__419piecewise_constructE:
	.zero		1
	.type		_ZN39_INTERNAL_dbe72209_4_k_cu_71431bfb_27944cuda3std3__45__cpo4cendE,@object
	.size		_ZN39_INTERNAL_dbe72209_4_k_cu_71431bfb_27944cuda3std3__45__cpo4cendE,(_ZN39_INTERNAL_dbe72209_4_k_cu_71431bfb_27944cuda3std6ranges3__45__cpo4swapE - _ZN39_INTERNAL_dbe72209_4_k_cu_71431bfb_27944cuda3std3__45__cpo4cendE)
_ZN39_INTERNAL_dbe72209_4_k_cu_71431bfb_27944cuda3std3__45__cpo4cendE:
	.zero		1
	.type		_ZN39_INTERNAL_dbe72209_4_k_cu_71431bfb_27944cuda3std6ranges3__45__cpo4swapE,@object
	.size		_ZN39_INTERNAL_dbe72209_4_k_cu_71431bfb_27944cuda3std6ranges3__45__cpo4swapE,(.L_7 - _ZN39_INTERNAL_dbe72209_4_k_cu_71431bfb_27944cuda3std6ranges3__45__cpo4swapE)
_ZN39_INTERNAL_dbe72209_4_k_cu_71431bfb_27944cuda3std6ranges3__45__cpo4swapE:
	.zero		1
.L_7:


//--------------------- .nv.constant0._ZN7cutlass13device_kernelINS_4gemm6kernel13GemmUniversalIN4cute5tupleIJiiiiEEENS1_10collective13CollectiveMmaINS1_40MainloopSm90TmaGmmaWarpSpecializedSparseILi8ENS5_IJNS4_1CILi1EEENSA_ILi2EEESB_EEENS1_35KernelTmaWarpSpecializedCooperativeEEENS5_IJNSA_ILi256EEENSA_ILi64EEESH_EEENS_6half_tENS5_IJNS4_6LayoutINS5_IJiNS5_IJSC_iEEEiEEENS5_IJlNS5_IJSB_SC_EEElEEEEENSK_INS5_IJNS5_IJNS5_IJNSA_ILi8EEESC_NSA_ILi4EEEEEEiEEENS5_IJNS5_IJNSA_ILi16EEESC_SC_EEEiEEEiEEENS5_IJNS5_IJNS5_IJSH_SU_NSA_ILi1024EEEEEENSA_ILi4096EEEEEENS5_IJNS5_IJSB_NSA_ILi512EEENSA_ILi32EEEEEElEEElEEEEEEEESJ_NS5_IJlSB_lEEENS4_8TiledMMAINS4_8MMA_AtomIJNS4_4SM904GMMA6SPARSE26GMMA_64x64x32_F32F16F16_SSILNS1D_5MajorE0ELS1G_0ELNS1D_7ScaleInE1ELS1H_1ELNS1D_9SparseSelE0EEEEEENSK_INS5_IJSC_SB_SB_EEENS5_IJSB_NSA_ILi0EEES1M_EEEEENS5_IJNS4_10UnderscoreES1P_S1P_EEEEENS4_23SM90_TMA_LOAD_MULTICASTENS4_14ComposedLayoutINS4_7SwizzleILi2ELi4ELi3EEENS4_25smem_sparse_ptr_flag_bitsILi2ELi16EEENSK_INS5_IJNS5_IJSB_SQ_EEENS5_IJSC_S13_EEEEEENS5_IJNS5_IJS1M_SH_EEESN_EEEEEEEvNS4_8identityENS4_13SM90_TMA_LOADENS1T_INS1U_ILi3ELi4ELi3EEENS4_18smem_ptr_flag_bitsILi16EEENSK_INS5_IJSQ_SH_EEENS5_IJSH_SB_EEEEEEEvS25_EENS_8epilogue10collective6detail29Sm90TmaWarpSpecializedAdapterINS2G_15DefaultEpilogueIfNS5_IJSB_llEEES2K_NS2F_6thread17LinearCombinationIfLi1EffLNS2L_9ScaleType4KindE0ELNS_15FloatRoundStyleE2EfEENS1_15EpilogueDefaultEEEEEvvEEEEvNT_6ParamsE --------------------------
	.section	.nv.constant0._ZN7cutlass13device_kernelINS_4gemm6kernel13GemmUniversalIN4cute5tupleIJiiiiEEENS1_10collective13CollectiveMmaINS1_40MainloopSm90TmaGmmaWarpSpecializedSparseILi8ENS5_IJNS4_1CILi1EEENSA_ILi2EEESB_EEENS1_35KernelTmaWarpSpecializedCooperativeEEENS5_IJNSA_ILi256EEENSA_ILi64EEESH_EEENS_6half_tENS5_IJNS4_6LayoutINS5_IJiNS5_IJSC_iEEEiEEENS5_IJlNS5_IJSB_SC_EEElEEEEENSK_INS5_IJNS5_IJNS5_IJNSA_ILi8EEESC_NSA_ILi4EEEEEEiEEENS5_IJNS5_IJNSA_ILi16EEESC_SC_EEEiEEEiEEENS5_IJNS5_IJNS5_IJSH_SU_NSA_ILi1024EEEEEENSA_ILi4096EEEEEENS5_IJNS5_IJSB_NSA_ILi512EEENSA_ILi32EEEEEElEEElEEEEEEEESJ_NS5_IJlSB_lEEENS4_8TiledMMAINS4_8MMA_AtomIJNS4_4SM904GMMA6SPARSE26GMMA_64x64x32_F32F16F16_SSILNS1D_5MajorE0ELS1G_0ELNS1D_7ScaleInE1ELS1H_1ELNS1D_9SparseSelE0EEEEEENSK_INS5_IJSC_SB_SB_EEENS5_IJSB_NSA_ILi0EEES1M_EEEEENS5_IJNS4_10UnderscoreES1P_S1P_EEEEENS4_23SM90_TMA_LOAD_MULTICASTENS4_14ComposedLayoutINS4_7SwizzleILi2ELi4ELi3EEENS4_25smem_sparse_ptr_flag_bitsILi2ELi16EEENSK_INS5_IJNS5_IJSB_SQ_EEENS5_IJSC_S13_EEEEEENS5_IJNS5_IJS1M_SH_EEESN_EEEEEEEvNS4_8identityENS4_13SM90_TMA_LOADENS1T_INS1U_ILi3ELi4ELi3EEENS4_18smem_ptr_flag_bitsILi16EEENSK_INS5_IJSQ_SH_EEENS5_IJSH_SB_EEEEEEEvS25_EENS_8epilogue10collective6detail29Sm90TmaWarpSpecializedAdapterINS2G_15DefaultEpilogueIfNS5_IJSB_llEEES2K_NS2F_6thread17LinearCombinationIfLi1EffLNS2L_9ScaleType4KindE0ELNS_15FloatRoundStyleE2EfEENS1_15EpilogueDefaultEEEEEvvEEEEvNT_6ParamsE,"a",@progbits
	.sectionflags	@""
	.align	4
.nv.constant0._ZN7cutlass13device_kernelINS_4gemm6kernel13GemmUniversalIN4cute5tupleIJiiiiEEENS1_10collective13CollectiveMmaINS1_40MainloopSm90TmaGmmaWarpSpecializedSparseILi8ENS5_IJNS4_1CILi1EEENSA_ILi2EEESB_EEENS1_35KernelTmaWarpSpecializedCooperativeEEENS5_IJNSA_ILi256EEENSA_ILi64EEESH_EEENS_6half_tENS5_IJNS4_6LayoutINS5_IJiNS5_IJSC_iEEEiEEENS5_IJlNS5_IJSB_SC_EEElEEEEENSK_INS5_IJNS5_IJNS5_IJNSA_ILi8EEESC_NSA_ILi4EEEEEEiEEENS5_IJNS5_IJNSA_ILi16EEESC_SC_EEEiEEEiEEENS5_IJNS5_IJNS5_IJSH_SU_NSA_ILi1024EEEEEENSA_ILi4096EEEEEENS5_IJNS5_IJSB_NSA_ILi512EEENSA_ILi32EEEEEElEEElEEEEEEEESJ_NS5_IJlSB_lEEENS4_8TiledMMAINS4_8MMA_AtomIJNS4_4SM904GMMA6SPARSE26GMMA_64x64x32_F32F16F16_SSILNS1D_5MajorE0ELS1G_0ELNS1D_7ScaleInE1ELS1H_1ELNS1D_9SparseSelE0EEEEEENSK_INS5_IJSC_SB_SB_EEENS5_IJSB_NSA_ILi0EEES1M_EEEEENS5_IJNS4_10UnderscoreES1P_S1P_EEEEENS4_23SM90_TMA_LOAD_MULTICASTENS4_14ComposedLayoutINS4_7SwizzleILi2ELi4ELi3EEENS4_25smem_sparse_ptr_flag_bitsILi2ELi16EEENSK_INS5_IJNS5_IJSB_SQ_EEENS5_IJSC_S13_EEEEEENS5_IJNS5_IJS1M_SH_EEESN_EEEEEEEvNS4_8identityENS4_13SM90_TMA_LOADENS1T_INS1U_ILi3ELi4ELi3EEENS4_18smem_ptr_flag_bitsILi16EEENSK_INS5_IJSQ_SH_EEENS5_IJSH_SB_EEEEEEEvS25_EENS_8epilogue10collective6detail29Sm90TmaWarpSpecializedAdapterINS2G_15DefaultEpilogueIfNS5_IJSB_llEEES2K_NS2F_6thread17LinearCombinationIfLi1EffLNS2L_9ScaleType4KindE0ELNS_15FloatRoundStyleE2EfEENS1_15EpilogueDefaultEEEEEvvEEEEvNT_6ParamsE:
	.zero		1920


//--------------------- SYMBOLS --------------------------

	.type		.nv.reservedSmem.offset0,@object
	.size		.nv.reservedSmem.offset0,0x4
